def attn_fwd(
    Q,
    K,
    V,
    Out,
    Lse,
    sm_scale,
    stride_qz,
    stride_qh,
    stride_qm,
    stride_qk,
    stride_kz,
    stride_kh,
    stride_kn,
    stride_kk,
    stride_vz,
    stride_vh,
    stride_vn,
    stride_vk,
    stride_oz,
    stride_oh,
    stride_om,
    stride_ok,
    seqlen_q,
    seqlen_k,
    BLOCK_M: tl.constexpr,
    BLOCK_N: tl.constexpr,
    HEAD_DIM: tl.constexpr,
    CAUSAL: tl.constexpr,
):
    start_m = tl.program_id(0)
    off_hz = tl.program_id(1)
    q_off = off_hz * stride_qh
    k_off = off_hz * stride_kh
    v_off = off_hz * stride_vh
    offs_m = start_m * BLOCK_M + tl.arange(0, BLOCK_M)
    offs_d = tl.arange(0, HEAD_DIM)
    offs_n = tl.arange(0, BLOCK_N)
    q_ptrs = Q + q_off + offs_m[:, None] * stride_qm + offs_d[None, :] * stride_qk
    k_ptrs = K + k_off + offs_d[:, None] * stride_kk + offs_n[None, :] * stride_kn
    v_ptrs = V + v_off + offs_n[:, None] * stride_vn + offs_d[None, :] * stride_vk
    m_i = tl.full([BLOCK_M], float("-inf"), dtype=tl.float32)
    l_i = tl.zeros([BLOCK_M], dtype=tl.float32) + 1.0
    acc = tl.zeros([BLOCK_M, HEAD_DIM], dtype=tl.float32)
    q = tl.load(q_ptrs)
    acc, l_i, m_i = _attn_fwd_inner(
        acc,
        l_i,
        m_i,
        q,
        k_ptrs,
        v_ptrs,
        sm_scale,
        stride_kn,
        stride_vn,
        start_m,
        seqlen_k,
        BLOCK_M,
        BLOCK_N,
        HEAD_DIM,
        CAUSAL,
    )
    acc = acc / l_i[:, None]
    lse = m_i + tl.math.log2(l_i) / 1.4426950408889634
    o_ptrs = (
        Out
        + off_hz * stride_oh
        + offs_m[:, None] * stride_om
        + offs_d[None, :] * stride_ok
    )
    tl.store(o_ptrs, acc.to(Out.dtype.element_ty))
    tl.store(Lse + off_hz * seqlen_q + offs_m, lse)

# config = {"BLOCK_M": 32, "BLOCK_N": 32, "HEAD_DIM": 512, "arch": "sm_90", "causal": false, "dtype": "bf16", "num_stages": 2, "num_warps": 8}
# arch = sm_90


// ===== COMPILED SASS (sm_90a) =====

	.target	sm_90a

	.elftype	@"ET_EXEC"


//--------------------- .note.nv.tkinfo           --------------------------
	.section	.note.nv.tkinfo,"",@"SHT_NOTE"
	.sectionflags	@"SHF_NOTE_NV_TKINFO"
	.tkinfo
        /*0018*/ 	.word	0x00000002
        /*0030*/ 	.string	""
        /*0030*/ 	.string	"ptxas"
        /*0030*/ 	.string	"Cuda compilation tools, release 13.0, V13.0.88"
        /*0030*/ 	.string	"Build cuda_13.0.r13.0/compiler.36424714_0"
        /*0030*/ 	.string	"-v  -suppress-debug-info  -lineinfo  -arch sm_90a "



//--------------------- .note.nv.cuinfo           --------------------------
	.section	.note.nv.cuinfo,"",@"SHT_NOTE"
	.sectionflags	@"SHF_NOTE_NV_CUINFO"
        /*0018*/ 	.short	0x0002
        /*001a*/ 	.short	0x005a
        /*001c*/ 	.short	0x0082
	.zero		2


//--------------------- .nv.info                  --------------------------
	.section	.nv.info,"",@"SHT_CUDA_INFO"
	.align	4


	//----- nvinfo : EIATTR_REGCOUNT
	.align		4
        /*0000*/ 	.byte	0x04, 0x2f
        /*0002*/ 	.short	(.L_2 - .L_1)
	.align		4
.L_1:
        /*0004*/ 	.word	index@(attn_fwd)
        /*0008*/ 	.word	0x000000fe


	//----- nvinfo : EIATTR_FRAME_SIZE
	.align		4
.L_2:
        /*000c*/ 	.byte	0x04, 0x11
        /*000e*/ 	.short	(.L_4 - .L_3)
	.align		4
.L_3:
        /*0010*/ 	.word	index@(attn_fwd)
        /*0014*/ 	.word	0x00000270


	//----- nvinfo : EIATTR_MIN_STACK_SIZE
	.align		4
.L_4:
        /*0018*/ 	.byte	0x04, 0x12
        /*001a*/ 	.short	(.L_6 - .L_5)
	.align		4
.L_5:
        /*001c*/ 	.word	index@(attn_fwd)
        /*0020*/ 	.word	0x00000270
.L_6:


//--------------------- .nv.compat                --------------------------
	.section	.nv.compat,"",@"SHT_CUDA_COMPAT_INFO"
	.align	4
        /*0000*/ 	.byte	0x02, 0x09, 0x01, 0x00, 0x02, 0x02, 0x01, 0x00, 0x02, 0x05, 0x05, 0x00, 0x03, 0x07, 0x01, 0x01
        /*0010*/ 	.byte	0x02, 0x03, 0x00, 0x00, 0x02, 0x06, 0x01, 0x00, 0x04, 0x0b, 0x08, 0x00, 0x00, 0x00, 0x00, 0x00
        /*0020*/ 	.byte	0x00, 0x00, 0x00, 0x00


//--------------------- .nv.info.attn_fwd         --------------------------
	.section	.nv.info.attn_fwd,"",@"SHT_CUDA_INFO"
	.sectionflags	@""
	.align	4


	//----- nvinfo : EIATTR_CUDA_API_VERSION
	.align		4
        /*0000*/ 	.byte	0x04, 0x37
        /*0002*/ 	.short	(.L_8 - .L_7)
.L_7:
        /*0004*/ 	.word	0x00000082


	//----- nvinfo : EIATTR_KPARAM_INFO
	.align		4
.L_8:
        /*0008*/ 	.byte	0x04, 0x17
        /*000a*/ 	.short	(.L_10 - .L_9)
.L_9:
        /*000c*/ 	.word	0x00000000
        /*0010*/ 	.short	0x0019
        /*0012*/ 	.short	0x0080
        /*0014*/ 	.byte	0x00, 0xf4, 0x21, 0x00


	//----- nvinfo : EIATTR_KPARAM_INFO
	.align		4
.L_10:
        /*0018*/ 	.byte	0x04, 0x17
        /*001a*/ 	.short	(.L_12 - .L_11)
.L_11:
        /*001c*/ 	.word	0x00000000
        /*0020*/ 	.short	0x0018
        /*0022*/ 	.short	0x0078
        /*0024*/ 	.byte	0x00, 0xf4, 0x21, 0x00


	//----- nvinfo : EIATTR_KPARAM_INFO
	.align		4
.L_12:
        /*0028*/ 	.byte	0x04, 0x17
        /*002a*/ 	.short	(.L_14 - .L_13)
.L_13:
        /*002c*/ 	.word	0x00000000
        /*0030*/ 	.short	0x0017
        /*0032*/ 	.short	0x0070
        /*0034*/ 	.byte	0x00, 0xf0, 0x11, 0x00


	//----- nvinfo : EIATTR_KPARAM_INFO
	.align		4
.L_14:
        /*0038*/ 	.byte	0x04, 0x17
        /*003a*/ 	.short	(.L_16 - .L_15)
.L_15:
        /*003c*/ 	.word	0x00000000
        /*0040*/ 	.short	0x0016
        /*0042*/ 	.short	0x006c
        /*0044*/ 	.byte	0x00, 0xf0, 0x11, 0x00


	//----- nvinfo : EIATTR_KPARAM_INFO
	.align		4
.L_16:
        /*0048*/ 	.byte	0x04, 0x17
        /*004a*/ 	.short	(.L_18 - .L_17)
.L_17:
        /*004c*/ 	.word	0x00000000
        /*0050*/ 	.short	0x0015
        /*0052*/ 	.short	0x0068
        /*0054*/ 	.byte	0x00, 0xf0, 0x11, 0x00


	//----- nvinfo : EIATTR_KPARAM_INFO
	.align		4
.L_18:
        /*0058*/ 	.byte	0x04, 0x17
        /*005a*/ 	.short	(.L_20 - .L_19)
.L_19:
        /*005c*/ 	.word	0x00000000
        /*0060*/ 	.short	0x0014
        /*0062*/ 	.short	0x0064
        /*0064*/ 	.byte	0x00, 0xf0, 0x11, 0x00


	//----- nvinfo : EIATTR_KPARAM_INFO
	.align		4
.L_20:
        /*0068*/ 	.byte	0x04, 0x17
        /*006a*/ 	.short	(.L_22 - .L_21)
.L_21:
        /*006c*/ 	.word	0x00000000
        /*0070*/ 	.short	0x0013
        /*0072*/ 	.short	0x0060
        /*0074*/ 	.byte	0x00, 0xf0, 0x11, 0x00


	//----- nvinfo : EIATTR_KPARAM_INFO
	.align		4
.L_22:
        /*0078*/ 	.byte	0x04, 0x17
        /*007a*/ 	.short	(.L_24 - .L_23)
.L_23:
        /*007c*/ 	.word	0x00000000
        /*0080*/ 	.short	0x0012
        /*0082*/ 	.short	0x005c
        /*0084*/ 	.byte	0x00, 0xf0, 0x11, 0x00


	//----- nvinfo : EIATTR_KPARAM_INFO
	.align		4
.L_24:
        /*0088*/ 	.byte	0x04, 0x17
        /*008a*/ 	.short	(.L_26 - .L_25)
.L_25:
        /*008c*/ 	.word	0x00000000
        /*0090*/ 	.short	0x0011
        /*0092*/ 	.short	0x0058
        /*0094*/ 	.byte	0x00, 0xf0, 0x11, 0x00


	//----- nvinfo : EIATTR_KPARAM_INFO
	.align		4
.L_26:
        /*0098*/ 	.byte	0x04, 0x17
        /*009a*/ 	.short	(.L_28 - .L_27)
.L_27:
        /*009c*/ 	.word	0x00000000
        /*00a0*/ 	.short	0x0010
        /*00a2*/ 	.short	0x0054
        /*00a4*/ 	.byte	0x00, 0xf0, 0x11, 0x00


	//----- nvinfo : EIATTR_KPARAM_INFO
	.align		4
.L_28:
        /*00a8*/ 	.byte	0x04, 0x17
        /*00aa*/ 	.short	(.L_30 - .L_29)
.L_29:
        /*00ac*/ 	.word	0x00000000
        /*00b0*/ 	.short	0x000f
        /*00b2*/ 	.short	0x0050
        /*00b4*/ 	.byte	0x00, 0xf0, 0x11, 0x00


	//----- nvinfo : EIATTR_KPARAM_INFO
	.align		4
.L_30:
        /*00b8*/ 	.byte	0x04, 0x17
        /*00ba*/ 	.short	(.L_32 - .L_31)
.L_31:
        /*00bc*/ 	.word	0x00000000
        /*00c0*/ 	.short	0x000e
        /*00c2*/ 	.short	0x004c
        /*00c4*/ 	.byte	0x00, 0xf0, 0x11, 0x00


	//----- nvinfo : EIATTR_KPARAM_INFO
	.align		4
.L_32:
        /*00c8*/ 	.byte	0x04, 0x17
        /*00ca*/ 	.short	(.L_34 - .L_33)
.L_33:
        /*00cc*/ 	.word	0x00000000
        /*00d0*/ 	.short	0x000d
        /*00d2*/ 	.short	0x0048
        /*00d4*/ 	.byte	0x00, 0xf0, 0x11, 0x00


	//----- nvinfo : EIATTR_KPARAM_INFO
	.align		4
.L_34:
        /*00d8*/ 	.byte	0x04, 0x17
        /*00da*/ 	.short	(.L_36 - .L_35)
.L_35:
        /*00dc*/ 	.word	0x00000000
        /*00e0*/ 	.short	0x000c
        /*00e2*/ 	.short	0x0044
        /*00e4*/ 	.byte	0x00, 0xf0, 0x11, 0x00


	//----- nvinfo : EIATTR_KPARAM_INFO
	.align		4
.L_36:
        /*00e8*/ 	.byte	0x04, 0x17
        /*00ea*/ 	.short	(.L_38 - .L_37)
.L_37:
        /*00ec*/ 	.word	0x00000000
        /*00f0*/ 	.short	0x000b
        /*00f2*/ 	.short	0x0040
        /*00f4*/ 	.byte	0x00, 0xf0, 0x11, 0x00


	//----- nvinfo : EIATTR_KPARAM_INFO
	.align		4
.L_38:
        /*00f8*/ 	.byte	0x04, 0x17
        /*00fa*/ 	.short	(.L_40 - .L_39)
.L_39:
        /*00fc*/ 	.word	0x00000000
        /*0100*/ 	.short	0x000a
        /*0102*/ 	.short	0x003c
        /*0104*/ 	.byte	0x00, 0xf0, 0x11, 0x00


	//----- nvinfo : EIATTR_KPARAM_INFO
	.align		4
.L_40:
        /*0108*/ 	.byte	0x04, 0x17
        /*010a*/ 	.short	(.L_42 - .L_41)
.L_41:
        /*010c*/ 	.word	0x00000000
        /*0110*/ 	.short	0x0009
        /*0112*/ 	.short	0x0038
        /*0114*/ 	.byte	0x00, 0xf0, 0x11, 0x00


	//----- nvinfo : EIATTR_KPARAM_INFO
	.align		4
.L_42:
        /*0118*/ 	.byte	0x04, 0x17
        /*011a*/ 	.short	(.L_44 - .L_43)
.L_43:
        /*011c*/ 	.word	0x00000000
        /*0120*/ 	.short	0x0008
        /*0122*/ 	.short	0x0034
        /*0124*/ 	.byte	0x00, 0xf0, 0x11, 0x00


	//----- nvinfo : EIATTR_KPARAM_INFO
	.align		4
.L_44:
        /*0128*/ 	.byte	0x04, 0x17
        /*012a*/ 	.short	(.L_46 - .L_45)
.L_45:
        /*012c*/ 	.word	0x00000000
        /*0130*/ 	.short	0x0007
        /*0132*/ 	.short	0x0030
        /*0134*/ 	.byte	0x00, 0xf0, 0x11, 0x00


	//----- nvinfo : EIATTR_KPARAM_INFO
	.align		4
.L_46:
        /*0138*/ 	.byte	0x04, 0x17
        /*013a*/ 	.short	(.L_48 - .L_47)
.L_47:
        /*013c*/ 	.word	0x00000000
        /*0140*/ 	.short	0x0006
        /*0142*/ 	.short	0x002c
        /*0144*/ 	.byte	0x00, 0xf0, 0x11, 0x00


	//----- nvinfo : EIATTR_KPARAM_INFO
	.align		4
.L_48:
        /*0148*/ 	.byte	0x04, 0x17
        /*014a*/ 	.short	(.L_50 - .L_49)
.L_49:
        /*014c*/ 	.word	0x00000000
        /*0150*/ 	.short	0x0005
        /*0152*/ 	.short	0x0028
        /*0154*/ 	.byte	0x00, 0xf0, 0x11, 0x00


	//----- nvinfo : EIATTR_KPARAM_INFO
	.align		4
.L_50:
        /*0158*/ 	.byte	0x04, 0x17
        /*015a*/ 	.short	(.L_52 - .L_51)
.L_51:
        /*015c*/ 	.word	0x00000000
        /*0160*/ 	.short	0x0004
        /*0162*/ 	.short	0x0020
        /*0164*/ 	.byte	0x00, 0xf4, 0x21, 0x00


	//----- nvinfo : EIATTR_KPARAM_INFO
	.align		4
.L_52:
        /*0168*/ 	.byte	0x04, 0x17
        /*016a*/ 	.short	(.L_54 - .L_53)
.L_53:
        /*016c*/ 	.word	0x00000000
        /*0170*/ 	.short	0x0003
        /*0172*/ 	.short	0x0018
        /*0174*/ 	.byte	0x00, 0xf4, 0x21, 0x00


	//----- nvinfo : EIATTR_KPARAM_INFO
	.align		4
.L_54:
        /*0178*/ 	.byte	0x04, 0x17
        /*017a*/ 	.short	(.L_56 - .L_55)
.L_55:
        /*017c*/ 	.word	0x00000000
        /*0180*/ 	.short	0x0002
        /*0182*/ 	.short	0x0010
        /*0184*/ 	.byte	0x00, 0xf4, 0x21, 0x00


	//----- nvinfo : EIATTR_KPARAM_INFO
	.align		4
.L_56:
        /*0188*/ 	.byte	0x04, 0x17
        /*018a*/ 	.short	(.L_58 - .L_57)
.L_57:
        /*018c*/ 	.word	0x00000000
        /*0190*/ 	.short	0x0001
        /*0192*/ 	.short	0x0008
        /*0194*/ 	.byte	0x00, 0xf4, 0x21, 0x00


	//----- nvinfo : EIATTR_KPARAM_INFO
	.align		4
.L_58:
        /*0198*/ 	.byte	0x04, 0x17
        /*019a*/ 	.short	(.L_60 - .L_59)
.L_59:
        /*019c*/ 	.word	0x00000000
        /*01a0*/ 	.short	0x0000
        /*01a2*/ 	.short	0x0000
        /*01a4*/ 	.byte	0x00, 0xf4, 0x21, 0x00


	//----- nvinfo : EIATTR_SPARSE_MMA_MASK
	.align		4
.L_60:
        /*01a8*/ 	.byte	0x03, 0x50
        /*01aa*/ 	.short	0x0000


	//----- nvinfo : EIATTR_MAXREG_COUNT
	.align		4
        /*01ac*/ 	.byte	0x03, 0x1b
        /*01ae*/ 	.short	0x00ff


	//----- nvinfo : EIATTR_NUM_BARRIERS
	.align		4
        /*01b0*/ 	.byte	0x02, 0x4c
        /*01b2*/ 	.byte	0x01
	.zero		1


	//----- nvinfo : EIATTR_ANNOTATIONS
	.align		4
        /*01b4*/ 	.byte	0x04, 0x55
        /*01b6*/ 	.short	(.L_62 - .L_61)


	//   ....[0]....
.L_61:
        /*01b8*/ 	.word	0x00000001
        /*01bc*/ 	.byte	0x90, 0x1d, 0x00, 0x00, 0x01, 0x00, 0x00, 0x00, 0xd0, 0x1d, 0x00, 0x00, 0x01, 0x00, 0x00, 0x00
        /* <DEDUP_REMOVED lines=76> */
        /*068c*/ 	.byte	0x30, 0x50, 0x00, 0x00, 0x01, 0x00, 0x00, 0x00, 0x50, 0x53, 0x00, 0x00


	//----- nvinfo : EIATTR_MERCURY_ISA_VERSION
	.align		4
.L_62:
        /*0698*/ 	.byte	0x03, 0x5f
        /*069a*/ 	.short	0x0101


	//----- nvinfo : EIATTR_COOP_GROUP_MASK_REGIDS
	.align		4
        /*069c*/ 	.byte	0x04, 0x29
        /*069e*/ 	.short	(.L_64 - .L_63)


	//   ....[0]....
.L_63:
        /*06a0*/ 	.word	0xffffffff


	//   ....[1]....
        /*06a4*/ 	.word	0xffffffff


	//   ....[2]....
        /*06a8*/ 	.word	0xffffffff


	//   ....[3]....
        /*06ac*/ 	.word	0xffffffff


	//   ....[4]....
        /*06b0*/ 	.word	0xffffffff


	//   ....[5]....
        /*06b4*/ 	.word	0xffffffff


	//   ....[6]....
        /*06b8*/ 	.word	0xffffffff


	//   ....[7]....
        /*06bc*/ 	.word	0xffffffff


	//   ....[8]....
        /*06c0*/ 	.word	0xffffffff


	//   ....[9]....
        /*06c4*/ 	.word	0xffffffff


	//   ....[10]....
        /*06c8*/ 	.word	0xffffffff


	//   ....[11]....
        /*06cc*/ 	.word	0xffffffff


	//   ....[12]....
        /*06d0*/ 	.word	0xffffffff


	//   ....[13]....
        /*06d4*/ 	.word	0xffffffff


	//   ....[14]....
        /*06d8*/ 	.word	0xffffffff


	//   ....[15]....
        /*06dc*/ 	.word	0xffffffff


	//   ....[16]....
        /*06e0*/ 	.word	0xffffffff


	//   ....[17]....
        /*06e4*/ 	.word	0xffffffff


	//   ....[18]....
        /*06e8*/ 	.word	0xffffffff


	//   ....[19]....
        /*06ec*/ 	.word	0xffffffff


	//----- nvinfo : EIATTR_COOP_GROUP_INSTR_OFFSETS
	.align		4
.L_64:
        /*06f0*/ 	.byte	0x04, 0x28
        /*06f2*/ 	.short	(.L_66 - .L_65)


	//   ....[0]....
.L_65:
        /*06f4*/ 	.word	0x00005130


	//   ....[1]....
        /*06f8*/ 	.word	0x00005140


	//   ....[2]....
        /*06fc*/ 	.word	0x00005150


	//   ....[3]....
        /*0700*/ 	.word	0x00005160


	//   ....[4]....
        /*0704*/ 	.word	0x000051b0


	//   ....[5]....
        /*0708*/ 	.word	0x000051c0


	//   ....[6]....
        /*070c*/ 	.word	0x000051d0


	//   ....[7]....
        /*0710*/ 	.word	0x000051e0


	//   ....[8]....
        /*0714*/ 	.word	0x000052e0


	//   ....[9]....
        /*0718*/ 	.word	0x00005300


	//   ....[10]....
        /*071c*/ 	.word	0x00005590


	//   ....[11]....
        /*0720*/ 	.word	0x000055a0


	//   ....[12]....
        /*0724*/ 	.word	0x000055c0


	//   ....[13]....
        /*0728*/ 	.word	0x000055d0


	//   ....[14]....
        /*072c*/ 	.word	0x00005620


	//   ....[15]....
        /*0730*/ 	.word	0x00005630


	//   ....[16]....
        /*0734*/ 	.word	0x00005640


	//   ....[17]....
        /*0738*/ 	.word	0x00005650


	//   ....[18]....
        /*073c*/ 	.word	0x00005710


	//   ....[19]....
        /*0740*/ 	.word	0x00005730


	//----- nvinfo : EIATTR_EXIT_INSTR_OFFSETS
	.align		4
.L_66:
        /*0744*/ 	.byte	0x04, 0x1c
        /*0746*/ 	.short	(.L_68 - .L_67)


	//   ....[0]....
.L_67:
        /*0748*/ 	.word	0x00009c30


	//   ....[1]....
        /*074c*/ 	.word	0x00009c60


	//----- nvinfo : EIATTR_REQNTID
	.align		4
.L_68:
        /*0750*/ 	.byte	0x04, 0x10
        /*0752*/ 	.short	(.L_70 - .L_69)
.L_69:
        /*0754*/ 	.word	0x00000100
        /*0758*/ 	.word	0x00000001
        /*075c*/ 	.word	0x00000001


	//----- nvinfo : EIATTR_CBANK_PARAM_SIZE
	.align		4
.L_70:
        /*0760*/ 	.byte	0x03, 0x19
        /*0762*/ 	.short	0x0088


	//----- nvinfo : EIATTR_PARAM_CBANK
	.align		4
        /*0764*/ 	.byte	0x04, 0x0a
        /*0766*/ 	.short	(.L_72 - .L_71)
	.align		4
.L_71:
        /*0768*/ 	.word	index@(.nv.constant0.attn_fwd)
        /*076c*/ 	.short	0x0210
        /*076e*/ 	.short	0x0088


	//----- nvinfo : EIATTR_SW_WAR
	.align		4
.L_72:
        /*0770*/ 	.byte	0x04, 0x36
        /*0772*/ 	.short	(.L_74 - .L_73)
.L_73:
        /*0774*/ 	.word	0x00000008
.L_74:


//--------------------- .nv.callgraph             --------------------------
	.section	.nv.callgraph,"",@"SHT_CUDA_CALLGRAPH"
	.align	4
	.sectionentsize	8
	.align		4
        /*0000*/ 	.word	0x00000000
	.align		4
        /*0004*/ 	.word	0xffffffff
	.align		4
        /*0008*/ 	.word	0x00000000
	.align		4
        /*000c*/ 	.word	0xfffffffe
	.align		4
        /*0010*/ 	.word	0x00000000
	.align		4
        /*0014*/ 	.word	0xfffffffd
	.align		4
        /*0018*/ 	.word	0x00000000
	.align		4
        /*001c*/ 	.word	0xfffffffc


//--------------------- .nv.constant4             --------------------------
	.section	.nv.constant4,"a",@progbits
	.align	8
	.align		8
.nv.constant4:
        /*0000*/ 	.dword	_$_str


//--------------------- .text.attn_fwd            --------------------------
	.section	.text.attn_fwd,"ax",@progbits
	.align	128
        .global         attn_fwd
        .type           attn_fwd,@function
        .size           attn_fwd,(.L_x_3 - attn_fwd)
        .other          attn_fwd,@"STO_CUDA_ENTRY STV_DEFAULT"
attn_fwd:
.text.attn_fwd:
[----:B------:R-:W0:Y:S01]  /*0000*/  LDC R1, c[0x0][0x28] ;  /* 0x00000a00ff017b82 */ /* 0x000e220000000800 */
[----:B------:R-:W1:Y:S07]  /*0010*/  S2R R22, SR_TID.X ;  /* 0x0000000000167919 */ /* 0x000e6e0000002100 */
[----:B------:R-:W2:Y:S01]  /*0020*/  S2UR UR7, SR_CTAID.Y ;  /* 0x00000000000779c3 */ /* 0x000ea20000002600 */
[----:B------:R-:W-:Y:S01]  /*0030*/  ULDC.64 UR4, c[0x0][0x240] ;  /* 0x0000900000047ab9 */ /* 0x000fe20000000a00 */
[----:B------:R-:W-:Y:S01]  /*0040*/  ULDC.64 UR10, c[0x0][0x208] ;  /* 0x00008200000a7ab9 */ /* 0x000fe20000000a00 */
[----:B------:R-:W3:Y:S01]  /*0050*/  S2R R0, SR_CTAID.X ;  /* 0x0000000000007919 */ /* 0x000ee20000002500 */
[----:B0-----:R-:W-:-:S04]  /*0060*/  VIADD R1, R1, 0xfffffd90 ;  /* 0xfffffd9001017836 */ /* 0x001fc80000000000 */
[----:B------:R-:W0:Y:S08]  /*0070*/  LDC R4, c[0x0][0x248] ;  /* 0x00009200ff047b82 */ /* 0x000e300000000800 */
[----:B------:R-:W4:Y:S01]  /*0080*/  LDC.64 R10, c[0x0][0x210] ;  /* 0x00008400ff0a7b82 */ /* 0x000f220000000a00 */
[----:B--2---:R-:W-:-:S04]  /*0090*/  UIMAD UR4, UR7, UR4, URZ ;  /* 0x00000004070472a4 */ /* 0x004fc8000f8e023f */
[----:B------:R-:W-:Y:S01]  /*00a0*/  USHF.L.U32 UR6, UR4, 0x1, URZ ;  /* 0x0000000104067899 */ /* 0x000fe2000800063f */
[----:B-1----:R-:W-:Y:S02]  /*00b0*/  LOP3.LUT R7, R22, 0x1f, RZ, 0xc0, !PT ;  /* 0x0000001f16077812 */ /* 0x002fe400078ec0ff */
[----:B------:R-:W-:-:S03]  /*00c0*/  SHF.R.U32.HI R9, RZ, 0x5, R22 ;  /* 0x00000005ff097819 */ /* 0x000fc60000011616 */
[----:B---3--:R-:W-:Y:S01]  /*00d0*/  IMAD R247, R0, 0x20, R7 ;  /* 0x0000002000f77824 */ /* 0x008fe200078e0207 */
[----:B------:R-:W-:-:S03]  /*00e0*/  SGXT.U32 R9, R9, 0x3 ;  /* 0x000000030909781a */ /* 0x000fc60000000000 */
[----:B------:R-:W-:Y:S01]  /*00f0*/  IMAD R0, R247, UR5, RZ ;  /* 0x00000005f7007c24 */ /* 0x000fe2000f8e02ff */
[----:B------:R-:W-:Y:S01]  /*0100*/  UIMAD.WIDE UR4, UR4, 0x2, URZ ;  /* 0x00000002040478a5 */ /* 0x000fe2000f8e023f */
[----:B0-----:R-:W-:-:S03]  /*0110*/  IMAD R5, R9, R4, RZ ;  /* 0x0000000409057224 */ /* 0x001fc600078e02ff */
[C---:B------:R-:W-:Y:S01]  /*0120*/  SHF.L.U32 R3, R0.reuse, 0x1, RZ ;  /* 0x0000000100037819 */ /* 0x040fe200000006ff */
[----:B------:R-:W-:-:S03]  /*0130*/  IMAD.HI R0, R0, 0x2, RZ ;  /* 0x0000000200007827 */ /* 0x000fc600078e02ff */
[----:B----4-:R-:W-:Y:S01]  /*0140*/  IADD3 R2, P0, P1, R3, UR6, R10 ;  /* 0x0000000603027c10 */ /* 0x010fe2000f91e00a */
[----:B------:R-:W-:-:S03]  /*0150*/  IMAD R3, R4, 0x8, R5 ;  /* 0x0000000804037824 */ /* 0x000fc600078e0205 */
[----:B------:R-:W-:Y:S01]  /*0160*/  IADD3.X R0, R0, UR5, R11, P0, P1 ;  /* 0x0000000500007c10 */ /* 0x000fe200087e240b */
[C---:B------:R-:W-:Y:S01]  /*0170*/  IMAD R15, R4.reuse, 0x8, R3 ;  /* 0x00000008040f7824 */ /* 0x040fe200078e0203 */
[-C--:B------:R-:W-:Y:S02]  /*0180*/  LEA R10, P0, R5, R2.reuse, 0x1 ;  /* 0x00000002050a7211 */ /* 0x080fe400078008ff */
[----:B------:R-:W-:Y:S02]  /*0190*/  LEA R12, P1, R3, R2, 0x1 ;  /* 0x00000002030c7211 */ /* 0x000fe400078208ff */
[C---:B------:R-:W-:Y:S02]  /*01a0*/  LEA R17, R4.reuse, R15, 0x3 ;  /* 0x0000000f04117211 */ /* 0x040fe400078e18ff */
[----:B------:R-:W-:Y:S02]  /*01b0*/  LEA.HI.X.SX32 R11, R5, R0, 0x1, P0 ;  /* 0x00000000050b7211 */ /* 0x000fe400000f0eff */
[----:B------:R-:W-:Y:S01]  /*01c0*/  LEA R14, P0, R15, R2, 0x1 ;  /* 0x000000020f0e7211 */ /* 0x000fe200078008ff */
[----:B------:R-:W-:Y:S01]  /*01d0*/  IMAD R19, R4, 0x8, R17 ;  /* 0x0000000804137824 */ /* 0x000fe200078e0211 */
[----:B------:R-:W-:-:S02]  /*01e0*/  LEA.HI.X.SX32 R13, R3, R0, 0x1, P1 ;  /* 0x00000000030d7211 */ /* 0x000fc400008f0eff */
[----:B------:R-:W-:Y:S01]  /*01f0*/  LEA.HI.X.SX32 R15, R15, R0, 0x1, P0 ;  /* 0x000000000f0f7211 */ /* 0x000fe200000f0eff */
[C---:B------:R-:W-:Y:S01]  /*0200*/  IMAD R21, R4.reuse, 0x8, R19 ;  /* 0x0000000804157824 */ /* 0x040fe200078e0213 */
[C---:B------:R-:W-:Y:S01]  /*0210*/  LEA R16, P0, R17.reuse, R2, 0x1 ;  /* 0x0000000211107211 */ /* 0x040fe200078008ff */
[----:B------:R0:W2:Y:S03]  /*0220*/  LDG.E.U16 R3, desc[UR10][R10.64] ;  /* 0x0000000a0a037981 */ /* 0x0000a6000c1e1500 */
[C---:B------:R-:W-:Y:S01]  /*0230*/  LEA R23, R4.reuse, R21, 0x3 ;  /* 0x0000001504177211 */ /* 0x040fe200078e18ff */
[----:B------:R1:W3:Y:S01]  /*0240*/  LDG.E.U16 R6, desc[UR10][R14.64] ;  /* 0x0000000a0e067981 */ /* 0x0002e2000c1e1500 */
[----:B------:R-:W-:Y:S02]  /*0250*/  LEA.HI.X.SX32 R17, R17, R0, 0x1, P0 ;  /* 0x0000000011117211 */ /* 0x000fe400000f0eff */
[C---:B------:R-:W-:Y:S01]  /*0260*/  LEA R18, P0, R19.reuse, R2, 0x1 ;  /* 0x0000000213127211 */ /* 0x040fe200078008ff */
[----:B------:R-:W-:Y:S01]  /*0270*/  IMAD R25, R4, 0x8, R23 ;  /* 0x0000000804197824 */ /* 0x000fe200078e0217 */
[----:B------:R4:W5:Y:S02]  /*0280*/  LDG.E.U16 R5, desc[UR10][R12.64] ;  /* 0x0000000a0c057981 */ /* 0x000964000c1e1500 */
[----:B------:R-:W-:-:S02]  /*0290*/  LEA.HI.X.SX32 R19, R19, R0, 0x1, P0 ;  /* 0x0000000013137211 */ /* 0x000fc400000f0eff */
[C---:B0-----:R-:W-:Y:S01]  /*02a0*/  LEA R10, P0, R21.reuse, R2, 0x1 ;  /* 0x00000002150a7211 */ /* 0x041fe200078008ff */
[C---:B-1----:R-:W-:Y:S01]  /*02b0*/  IMAD R15, R4.reuse, 0x8, R25 ;  /* 0x00000008040f7824 */ /* 0x042fe200078e0219 */
[----:B------:R0:W3:Y:S02]  /*02c0*/  LDG.E.U16 R8, desc[UR10][R16.64] ;  /* 0x0000000a10087981 */ /* 0x0000e4000c1e1500 */
[----:B------:R-:W-:Y:S02]  /*02d0*/  LEA.HI.X.SX32 R11, R21, R0, 0x1, P0 ;  /* 0x00000000150b7211 */ /* 0x000fe400000f0eff */
[-C--:B----4-:R-:W-:Y:S01]  /*02e0*/  LEA R12, P0, R25, R2.reuse, 0x1 ;  /* 0x00000002190c7211 */ /* 0x090fe200078008ff */
[----:B------:R1:W4:Y:S01]  /*02f0*/  LDG.E.U16 R24, desc[UR10][R18.64] ;  /* 0x0000000a12187981 */ /* 0x000322000c1e1500 */
[----:B------:R-:W-:Y:S02]  /*0300*/  LEA R20, P1, R23, R2, 0x1 ;  /* 0x0000000217147211 */ /* 0x000fe400078208ff */
[----:B0-----:R-:W-:Y:S01]  /*0310*/  LEA R17, R4, R15, 0x3 ;  /* 0x0000000f04117211 */ /* 0x001fe200078e18ff */
[----:B------:R0:W4:Y:S01]  /*0320*/  LDG.E.U16 R26, desc[UR10][R10.64] ;  /* 0x0000000a0a1a7981 */ /* 0x000122000c1e1500 */
[----:B------:R-:W-:-:S02]  /*0330*/  LEA.HI.X.SX32 R13, R25, R0, 0x1, P0 ;  /* 0x00000000190d7211 */ /* 0x000fc400000f0eff */
[----:B------:R-:W-:Y:S01]  /*0340*/  LEA.HI.X.SX32 R21, R23, R0, 0x1, P1 ;  /* 0x0000000017157211 */ /* 0x000fe200008f0eff */
[C---:B------:R-:W-:Y:S01]  /*0350*/  IMAD R23, R4.reuse, 0x8, R17 ;  /* 0x0000000804177824 */ /* 0x040fe200078e0211 */
[C---:B------:R-:W-:Y:S01]  /*0360*/  LEA R14, P0, R15.reuse, R2, 0x1 ;  /* 0x000000020f0e7211 */ /* 0x040fe200078008ff */
[----:B------:R-:W4:Y:S02]  /*0370*/  LDG.E.U16 R29, desc[UR10][R12.64] ;  /* 0x0000000a0c1d7981 */ /* 0x000f24000c1e1500 */
[----:B------:R-:W-:Y:S01]  /*0380*/  IMAD R25, R4, 0x8, R23 ;  /* 0x0000000804197824 */ /* 0x000fe200078e0217 */
[----:B------:R-:W-:Y:S01]  /*0390*/  LEA.HI.X.SX32 R15, R15, R0, 0x1, P0 ;  /* 0x000000000f0f7211 */ /* 0x000fe200000f0eff */
[----:B------:R0:W4:Y:S01]  /*03a0*/  LDG.E.U16 R28, desc[UR10][R20.64] ;  /* 0x0000000a141c7981 */ /* 0x000122000c1e1500 */
[-C--:B------:R-:W-:Y:S02]  /*03b0*/  LEA R16, P0, R17, R2.reuse, 0x1 ;  /* 0x0000000211107211 */ /* 0x080fe400078008ff */
[----:B-1----:R-:W-:Y:S01]  /*03c0*/  LEA R18, P1, R23, R2, 0x1 ;  /* 0x0000000217127211 */ /* 0x002fe200078208ff */
[----:B------:R1:W4:Y:S01]  /*03d0*/  LDG.E.U16 R30, desc[UR10][R14.64] ;  /* 0x0000000a0e1e7981 */ /* 0x000322000c1e1500 */
[----:B------:R-:W-:-:S02]  /*03e0*/  LEA.HI.X.SX32 R17, R17, R0, 0x1, P0 ;  /* 0x0000000011117211 */ /* 0x000fc400000f0eff */
[C---:B0-----:R-:W-:Y:S02]  /*03f0*/  LEA R10, P0, R25.reuse, R2, 0x1 ;  /* 0x00000002190a7211 */ /* 0x041fe400078008ff */
[C---:B------:R-:W-:Y:S01]  /*0400*/  LEA R21, R4.reuse, R25, 0x3 ;  /* 0x0000001904157211 */ /* 0x040fe200078e18ff */
[----:B------:R0:W4:Y:S01]  /*0410*/  LDG.E.U16 R31, desc[UR10][R16.64] ;  /* 0x0000000a101f7981 */ /* 0x000122000c1e1500 */
[-C--:B------:R-:W-:Y:S02]  /*0420*/  LEA.HI.X.SX32 R11, R25, R0.reuse, 0x1, P0 ;  /* 0x00000000190b7211 */ /* 0x080fe400000f0eff */
[----:B------:R-:W-:Y:S01]  /*0430*/  LEA.HI.X.SX32 R19, R23, R0, 0x1, P1 ;  /* 0x0000000017137211 */ /* 0x000fe200008f0eff */
[C---:B------:R-:W-:Y:S01]  /*0440*/  IMAD R23, R4.reuse, 0x8, R21 ;  /* 0x0000000804177824 */ /* 0x040fe200078e0215 */
[C---:B------:R-:W-:Y:S01]  /*0450*/  LEA R12, P0, R21.reuse, R2, 0x1 ;  /* 0x00000002150c7211 */ /* 0x040fe200078008ff */
[----:B------:R-:W4:Y:S03]  /*0460*/  LDG.E.U16 R33, desc[UR10][R10.64] ;  /* 0x0000000a0a217981 */ /* 0x000f26000c1e1500 */
[----:B------:R-:W-:Y:S01]  /*0470*/  LEA.HI.X.SX32 R13, R21, R0, 0x1, P0 ;  /* 0x00000000150d7211 */ /* 0x000fe200000f0eff */
[C---:B------:R-:W-:Y:S01]  /*0480*/  IMAD R21, R4.reuse, 0x8, R23 ;  /* 0x0000000804157824 */ /* 0x040fe200078e0217 */
[C---:B-1----:R-:W-:Y:S01]  /*0490*/  LEA R14, P0, R23.reuse, R2, 0x1 ;  /* 0x00000002170e7211 */ /* 0x042fe200078008ff */
[----:B------:R1:W4:Y:S03]  /*04a0*/  LDG.E.U16 R32, desc[UR10][R18.64] ;  /* 0x0000000a12207981 */ /* 0x000326000c1e1500 */
[----:B------:R-:W-:Y:S01]  /*04b0*/  LEA R25, R4, R21, 0x3 ;  /* 0x0000001504197211 */ /* 0x000fe200078e18ff */
[----:B------:R1:W4:Y:S01]  /*04c0*/  LDG.E.U16 R34, desc[UR10][R12.64] ;  /* 0x0000000a0c227981 */ /* 0x000322000c1e1500 */
[----:B------:R-:W-:-:S02]  /*04d0*/  LEA.HI.X.SX32 R15, R23, R0, 0x1, P0 ;  /* 0x00000000170f7211 */ /* 0x000fc400000f0eff */
[----:B0-----:R-:W-:Y:S01]  /*04e0*/  LEA R16, P0, R25, R2, 0x1 ;  /* 0x0000000219107211 */ /* 0x001fe200078008ff */
[----:B-1----:R-:W-:-:S03]  /*04f0*/  IMAD R19, R4, 0x8, R25 ;  /* 0x0000000804137824 */ /* 0x002fc600078e0219 */
[----:B------:R-:W-:Y:S01]  /*0500*/  LEA.HI.X.SX32 R17, R25, R0, 0x1, P0 ;  /* 0x0000000019117211 */ /* 0x000fe200000f0eff */
[----:B------:R0:W4:Y:S01]  /*0510*/  LDG.E.U16 R35, desc[UR10][R14.64] ;  /* 0x0000000a0e237981 */ /* 0x000122000c1e1500 */
[C---:B------:R-:W-:Y:S01]  /*0520*/  IMAD R23, R4.reuse, 0x8, R19 ;  /* 0x0000000804177824 */ /* 0x040fe200078e0213 */
[-C--:B------:R-:W-:Y:S02]  /*0530*/  LEA R10, P0, R19, R2.reuse, 0x1 ;  /* 0x00000002130a7211 */ /* 0x080fe400078008ff */
[----:B------:R-:W4:Y:S01]  /*0540*/  LDG.E.U16 R37, desc[UR10][R16.64] ;  /* 0x0000000a10257981 */ /* 0x000f22000c1e1500 */
[----:B------:R-:W-:Y:S02]  /*0550*/  LEA R20, P1, R21, R2, 0x1 ;  /* 0x0000000215147211 */ /* 0x000fe400078208ff */
[----:B------:R-:W-:Y:S02]  /*0560*/  LEA.HI.X.SX32 R11, R19, R0, 0x1, P0 ;  /* 0x00000000130b7211 */ /* 0x000fe400000f0eff */
[----:B------:R-:W-:-:S02]  /*0570*/  LEA R19, R4, R23, 0x3 ;  /* 0x0000001704137211 */ /* 0x000fc400078e18ff */
[----:B------:R-:W-:Y:S01]  /*0580*/  LEA.HI.X.SX32 R21, R21, R0, 0x1, P1 ;  /* 0x0000000015157211 */ /* 0x000fe200008f0eff */
[----:B------:R-:W4:Y:S01]  /*0590*/  LDG.E.U16 R38, desc[UR10][R10.64] ;  /* 0x0000000a0a267981 */ /* 0x000f22000c1e1500 */
[C---:B------:R-:W-:Y:S01]  /*05a0*/  LEA R12, P0, R23.reuse, R2, 0x1 ;  /* 0x00000002170c7211 */ /* 0x040fe200078008ff */
[C---:B------:R-:W-:Y:S02]  /*05b0*/  IMAD R25, R4.reuse, 0x8, R19 ;  /* 0x0000000804197824 */ /* 0x040fe400078e0213 */
[----:B------:R1:W4:Y:S01]  /*05c0*/  LDG.E.U16 R36, desc[UR10][R20.64] ;  /* 0x0000000a14247981 */ /* 0x000322000c1e1500 */
[----:B------:R-:W-:Y:S02]  /*05d0*/  LEA.HI.X.SX32 R13, R23, R0, 0x1, P0 ;  /* 0x00000000170d7211 */ /* 0x000fe400000f0eff */
[-C--:B0-----:R-:W-:Y:S02]  /*05e0*/  LEA R14, P0, R25, R2.reuse, 0x1 ;  /* 0x00000002190e7211 */ /* 0x081fe400078008ff */
[----:B------:R-:W-:Y:S01]  /*05f0*/  LEA R18, P1, R19, R2, 0x1 ;  /* 0x0000000213127211 */ /* 0x000fe200078208ff */
[----:B------:R0:W4:Y:S01]  /*0600*/  LDG.E.U16 R39, desc[UR10][R12.64] ;  /* 0x0000000a0c277981 */ /* 0x000122000c1e1500 */
[----:B-1----:R-:W-:Y:S01]  /*0610*/  IMAD R21, R4, 0x8, R25 ;  /* 0x0000000804157824 */ /* 0x002fe200078e0219 */
[----:B------:R-:W-:-:S04]  /*0620*/  LEA.HI.X.SX32 R15, R25, R0, 0x1, P0 ;  /* 0x00000000190f7211 */ /* 0x000fc800000f0eff */
[C---:B------:R-:W-:Y:S01]  /*0630*/  LEA R16, P0, R21.reuse, R2, 0x1 ;  /* 0x0000000215107211 */ /* 0x040fe200078008ff */
[----:B------:R-:W4:Y:S01]  /*0640*/  LDG.E.U16 R41, desc[UR10][R14.64] ;  /* 0x0000000a0e297981 */ /* 0x000f22000c1e1500 */
[----:B------:R-:W-:Y:S02]  /*0650*/  LEA R23, R4, R21, 0x3 ;  /* 0x0000001504177211 */ /* 0x000fe400078e18ff */
[----:B------:R-:W-:-:S03]  /*0660*/  LEA.HI.X.SX32 R17, R21, R0, 0x1, P0 ;  /* 0x0000000015117211 */ /* 0x000fc600000f0eff */
[C---:B------:R-:W-:Y:S01]  /*0670*/  IMAD R21, R4.reuse, 0x8, R23 ;  /* 0x0000000804157824 */ /* 0x040fe200078e0217 */
[----:B------:R-:W-:Y:S01]  /*0680*/  LEA.HI.X.SX32 R19, R19, R0, 0x1, P1 ;  /* 0x0000000013137211 */ /* 0x000fe200008f0eff */
[----:B------:R-:W4:Y:S01]  /*0690*/  LDG.E.U16 R42, desc[UR10][R16.64] ;  /* 0x0000000a102a7981 */ /* 0x000f22000c1e1500 */
[C---:B------:R-:W-:Y:S01]  /*06a0*/  LEA R10, P0, R23.reuse, R2, 0x1 ;  /* 0x00000002170a7211 */ /* 0x040fe200078008ff */
[----:B------:R-:W-:Y:S02]  /*06b0*/  IMAD R25, R4, 0x8, R21 ;  /* 0x0000000804197824 */ /* 0x000fe400078e0215 */
[----:B------:R1:W4:Y:S01]  /*06c0*/  LDG.E.U16 R40, desc[UR10][R18.64] ;  /* 0x0000000a12287981 */ /* 0x000322000c1e1500 */
[----:B------:R-:W-:Y:S02]  /*06d0*/  LEA.HI.X.SX32 R11, R23, R0, 0x1, P0 ;  /* 0x00000000170b7211 */ /* 0x000fe400000f0eff */
[-C--:B0-----:R-:W-:Y:S02]  /*06e0*/  LEA R12, P0, R25, R2.reuse, 0x1 ;  /* 0x00000002190c7211 */ /* 0x081fe400078008ff */
[----:B------:R-:W-:Y:S01]  /*06f0*/  LEA R20, P1, R21, R2, 0x1 ;  /* 0x0000000215147211 */ /* 0x000fe200078208ff */
[----:B------:R0:W4:Y:S01]  /*0700*/  LDG.E.U16 R43, desc[UR10][R10.64] ;  /* 0x0000000a0a2b7981 */ /* 0x000122000c1e1500 */
[----:B------:R-:W-:-:S02]  /*0710*/  LEA.HI.X.SX32 R13, R25, R0, 0x1, P0 ;  /* 0x00000000190d7211 */ /* 0x000fc400000f0eff */
[C---:B-1----:R-:W-:Y:S02]  /*0720*/  LEA R19, R4.reuse, R25, 0x3 ;  /* 0x0000001904137211 */ /* 0x042fe400078e18ff */
[----:B------:R-:W-:Y:S01]  /*0730*/  LEA.HI.X.SX32 R21, R21, R0, 0x1, P1 ;  /* 0x0000000015157211 */ /* 0x000fe200008f0eff */
[----:B------:R-:W4:Y:S01]  /*0740*/  LDG.E.U16 R45, desc[UR10][R12.64] ;  /* 0x0000000a0c2d7981 */ /* 0x000f22000c1e1500 */
[C---:B------:R-:W-:Y:S01]  /*0750*/  LEA R14, P0, R19.reuse, R2, 0x1 ;  /* 0x00000002130e7211 */ /* 0x040fe200078008ff */
[C---:B------:R-:W-:Y:S02]  /*0760*/  IMAD R23, R4.reuse, 0x8, R19 ;  /* 0x0000000804177824 */ /* 0x040fe400078e0213 */
[----:B------:R1:W4:Y:S01]  /*0770*/  LDG.E.U16 R44, desc[UR10][R20.64] ;  /* 0x0000000a142c7981 */ /* 0x000322000c1e1500 */
[----:B------:R-:W-:Y:S01]  /*0780*/  LEA.HI.X.SX32 R15, R19, R0, 0x1, P0 ;  /* 0x00000000130f7211 */ /* 0x000fe200000f0eff */
[----:B------:R-:W-:Y:S01]  /*0790*/  IMAD R19, R4, 0x8, R23 ;  /* 0x0000000804137824 */ /* 0x000fe200078e0217 */
[----:B------:R-:W-:-:S03]  /*07a0*/  LEA R16, P0, R23, R2, 0x1 ;  /* 0x0000000217107211 */ /* 0x000fc600078008ff */
[----:B------:R1:W4:Y:S01]  /*07b0*/  LDG.E.U16 R46, desc[UR10][R14.64] ;  /* 0x0000000a0e2e7981 */ /* 0x000322000c1e1500 */
[C---:B------:R-:W-:Y:S02]  /*07c0*/  LEA R25, R4.reuse, R19, 0x3 ;  /* 0x0000001304197211 */ /* 0x040fe400078e18ff */
[----:B------:R-:W-:Y:S02]  /*07d0*/  LEA.HI.X.SX32 R17, R23, R0, 0x1, P0 ;  /* 0x0000000017117211 */ /* 0x000fe400000f0eff */
[-C--:B0-----:R-:W-:Y:S01]  /*07e0*/  LEA R10, P0, R25, R2.reuse, 0x1 ;  /* 0x00000002190a7211 */ /* 0x081fe200078008ff */
[C---:B-1----:R-:W-:Y:S01]  /*07f0*/  IMAD R21, R4.reuse, 0x8, R25 ;  /* 0x0000000804157824 */ /* 0x042fe200078e0219 */
[----:B------:R-:W-:Y:S01]  /*0800*/  LEA R18, P1, R19, R2, 0x1 ;  /* 0x0000000213127211 */ /* 0x000fe200078208ff */
[----:B------:R0:W4:Y:S01]  /*0810*/  LDG.E.U16 R47, desc[UR10][R16.64] ;  /* 0x0000000a102f7981 */ /* 0x000122000c1e1500 */
[----:B------:R-:W-:Y:S01]  /*0820*/  LEA.HI.X.SX32 R11, R25, R0, 0x1, P0 ;  /* 0x00000000190b7211 */ /* 0x000fe200000f0eff */
[----:B------:R-:W-:Y:S01]  /*0830*/  IMAD R23, R4, 0x8, R21 ;  /* 0x0000000804177824 */ /* 0x000fe200078e0215 */
[----:B------:R-:W-:-:S02]  /*0840*/  LEA R12, P0, R21, R2, 0x1 ;  /* 0x00000002150c7211 */ /* 0x000fc400078008ff */
[-C--:B------:R-:W-:Y:S01]  /*0850*/  LEA.HI.X.SX32 R19, R19, R0.reuse, 0x1, P1 ;  /* 0x0000000013137211 */ /* 0x080fe200008f0eff */
[----:B------:R-:W4:Y:S01]  /*0860*/  LDG.E.U16 R49, desc[UR10][R10.64] ;  /* 0x0000000a0a317981 */ /* 0x000f22000c1e1500 */
[----:B------:R-:W-:Y:S02]  /*0870*/  LEA.HI.X.SX32 R13, R21, R0, 0x1, P0 ;  /* 0x00000000150d7211 */ /* 0x000fe400000f0eff */
[----:B------:R-:W-:Y:S01]  /*0880*/  LEA R21, R4, R23, 0x3 ;  /* 0x0000001704157211 */ /* 0x000fe200078e18ff */
[----:B------:R1:W4:Y:S01]  /*0890*/  LDG.E.U16 R48, desc[UR10][R18.64] ;  /* 0x0000000a12307981 */ /* 0x000322000c1e1500 */
[----:B------:R-:W-:-:S03]  /*08a0*/  LEA R14, P0, R23, R2, 0x1 ;  /* 0x00000002170e7211 */ /* 0x000fc600078008ff */
[C---:B------:R-:W-:Y:S01]  /*08b0*/  IMAD R25, R4.reuse, 0x8, R21 ;  /* 0x0000000804197824 */ /* 0x040fe200078e0215 */
[----:B------:R-:W-:Y:S01]  /*08c0*/  LEA.HI.X.SX32 R15, R23, R0, 0x1, P0 ;  /* 0x00000000170f7211 */ /* 0x000fe200000f0eff */
[----:B------:R1:W4:Y:S03]  /*08d0*/  LDG.E.U16 R50, desc[UR10][R12.64] ;  /* 0x0000000a0c327981 */ /* 0x000326000c1e1500 */
[-C--:B0-----:R-:W-:Y:S01]  /*08e0*/  LEA R16, P0, R25, R2.reuse, 0x1 ;  /* 0x0000000219107211 */ /* 0x081fe200078008ff */
[----:B-1----:R-:W-:Y:S01]  /*08f0*/  IMAD R19, R4, 0x8, R25 ;  /* 0x0000000804137824 */ /* 0x002fe200078e0219 */
[----:B------:R-:W-:Y:S01]  /*0900*/  LEA R20, P1, R21, R2, 0x1 ;  /* 0x0000000215147211 */ /* 0x000fe200078208ff */
[----:B------:R0:W4:Y:S01]  /*0910*/  LDG.E.U16 R51, desc[UR10][R14.64] ;  /* 0x0000000a0e337981 */ /* 0x000122000c1e1500 */
[----:B------:R-:W-:Y:S02]  /*0920*/  LEA.HI.X.SX32 R17, R25, R0, 0x1, P0 ;  /* 0x0000000019117211 */ /* 0x000fe400000f0eff */
[----:B------:R-:W-:-:S02]  /*0930*/  LEA R10, P0, R19, R2, 0x1 ;  /* 0x00000002130a7211 */ /* 0x000fc400078008ff */
[----:B------:R-:W-:Y:S01]  /*0940*/  LEA R23, R4, R19, 0x3 ;  /* 0x0000001304177211 */ /* 0x000fe200078e18ff */
[----:B------:R-:W4:Y:S01]  /*0950*/  LDG.E.U16 R53, desc[UR10][R16.64] ;  /* 0x0000000a10357981 */ /* 0x000f22000c1e1500 */
        /* <DEDUP_REMOVED lines=99> */
[----:B------:R-:W4:Y:S02]  /*0f90*/  LDG.E.U16 R78, desc[UR10][R14.64] ;  /* 0x0000000a0e4e7981 */ /* 0x000f24000c1e1500 */
[----:B------:R-:W-:Y:S01]  /*0fa0*/  IMAD R25, R4, 0x8, R19 ;  /* 0x0000000804197824 */ /* 0x000fe200078e0213 */
[C---:B--2---:R-:W-:Y:S01]  /*0fb0*/  LEA R16, P0, R23.reuse, R2, 0x1 ;  /* 0x0000000217107211 */ /* 0x044fe200078008ff */
[----:B------:R1:W2:Y:S03]  /*0fc0*/  LDG.E.U16 R76, desc[UR10][R20.64] ;  /* 0x0000000a144c7981 */ /* 0x0002a6000c1e1500 */
[----:B------:R-:W-:Y:S02]  /*0fd0*/  LEA.HI.X.SX32 R17, R23, R0, 0x1, P0 ;  /* 0x0000000017117211 */ /* 0x000fe400000f0eff */
[----:B0-----:R-:W-:-:S02]  /*0fe0*/  LEA R10, P0, R25, R2, 0x1 ;  /* 0x00000002190a7211 */ /* 0x001fc400078008ff */
[----:B------:R-:W-:Y:S01]  /*0ff0*/  LEA R18, P1, R19, R2, 0x1 ;  /* 0x0000000213127211 */ /* 0x000fe200078208ff */
[----:B------:R0:W2:Y:S01]  /*1000*/  LDG.E.U16 R79, desc[UR10][R16.64] ;  /* 0x0000000a104f7981 */ /* 0x0000a2000c1e1500 */
[----:B-1----:R-:W-:Y:S02]  /*1010*/  LEA R21, R4, R25, 0x3 ;  /* 0x0000001904157211 */ /* 0x002fe400078e18ff */
[----:B------:R-:W-:-:S03]  /*1020*/  LEA.HI.X.SX32 R11, R25, R0, 0x1, P0 ;  /* 0x00000000190b7211 */ /* 0x000fc600000f0eff */
[C---:B------:R-:W-:Y:S01]  /*1030*/  IMAD R23, R4.reuse, 0x8, R21 ;  /* 0x0000000804177824 */ /* 0x040fe200078e0215 */
[----:B------:R-:W-:Y:S02]  /*1040*/  LEA R12, P0, R21, R2, 0x1 ;  /* 0x00000002150c7211 */ /* 0x000fe400078008ff */
[-C--:B------:R-:W-:Y:S01]  /*1050*/  LEA.HI.X.SX32 R19, R19, R0.reuse, 0x1, P1 ;  /* 0x0000000013137211 */ /* 0x080fe200008f0eff */
[C---:B------:R-:W-:Y:S01]  /*1060*/  IMAD R25, R4.reuse, 0x8, R23 ;  /* 0x0000000804197824 */ /* 0x040fe200078e0217 */
[----:B------:R-:W-:Y:S01]  /*1070*/  LEA.HI.X.SX32 R13, R21, R0, 0x1, P0 ;  /* 0x00000000150d7211 */ /* 0x000fe200000f0eff */
[----:B------:R1:W2:Y:S01]  /*1080*/  LDG.E.U16 R11, desc[UR10][R10.64] ;  /* 0x0000000a0a0b7981 */ /* 0x0002a2000c1e1500 */
[C---:B------:R-:W-:Y:S02]  /*1090*/  LEA R14, P0, R23.reuse, R2, 0x1 ;  /* 0x00000002170e7211 */ /* 0x040fe400078008ff */
[----:B------:R-:W-:Y:S01]  /*10a0*/  LEA R27, R4, R25, 0x3 ;  /* 0x00000019041b7211 */ /* 0x000fe200078e18ff */
[----:B------:R5:W2:Y:S01]  /*10b0*/  LDG.E.U16 R18, desc[UR10][R18.64] ;  /* 0x0000000a12127981 */ /* 0x000aa2000c1e1500 */
[----:B------:R-:W-:-:S02]  /*10c0*/  LEA.HI.X.SX32 R15, R23, R0, 0x1, P0 ;  /* 0x00000000170f7211 */ /* 0x000fc400000f0eff */
[-C--:B------:R-:W-:Y:S01]  /*10d0*/  LEA R20, P1, R25, R2.reuse, 0x1 ;  /* 0x0000000219147211 */ /* 0x080fe200078208ff */
[----:B------:R3:W2:Y:S01]  /*10e0*/  LDG.E.U16 R12, desc[UR10][R12.64] ;  /* 0x0000000a0c0c7981 */ /* 0x0006a2000c1e1500 */
[----:B0-----:R-:W-:Y:S02]  /*10f0*/  LEA R16, P0, R27, R2, 0x1 ;  /* 0x000000021b107211 */ /* 0x001fe400078008ff */
[-C--:B------:R-:W-:Y:S01]  /*1100*/  LEA.HI.X.SX32 R21, R25, R0.reuse, 0x1, P1 ;  /* 0x0000000019157211 */ /* 0x080fe200008f0eff */
[----:B------:R-:W2:Y:S01]  /*1110*/  LDG.E.U16 R14, desc[UR10][R14.64] ;  /* 0x0000000a0e0e7981 */ /* 0x000ea2000c1e1500 */
[----:B------:R-:W-:-:S03]  /*1120*/  LEA.HI.X.SX32 R17, R27, R0, 0x1, P0 ;  /* 0x000000001b117211 */ /* 0x000fc600000f0eff */
[----:B------:R-:W2:Y:S04]  /*1130*/  LDG.E.U16 R20, desc[UR10][R20.64] ;  /* 0x0000000a14147981 */ /* 0x000ea8000c1e1500 */
[----:B------:R-:W2:Y:S01]  /*1140*/  LDG.E.U16 R16, desc[UR10][R16.64] ;  /* 0x0000000a10107981 */ /* 0x000ea2000c1e1500 */
[C---:B------:R-:W-:Y:S02]  /*1150*/  LOP3.LUT R0, R22.reuse, 0xc0, RZ, 0xc0, !PT ;  /* 0x000000c016007812 */ /* 0x040fe400078ec0ff */
[----:B-1----:R-:W-:Y:S02]  /*1160*/  LOP3.LUT R10, R22, 0xff, RZ, 0xc0, !PT ;  /* 0x000000ff160a7812 */ /* 0x002fe400078ec0ff */
[----:B-----5:R-:W-:-:S03]  /*1170*/  SHF.R.U32.HI R19, RZ, 0x2, R0 ;  /* 0x00000002ff137819 */ /* 0x020fc60000011600 */
[----:B------:R-:W-:Y:S01]  /*1180*/  IMAD.SHL.U32 R0, R10, 0x2, RZ ;  /* 0x000000020a007824 */ /* 0x000fe200078e00ff */
[----:B------:R-:W0:Y:S04]  /*1190*/  S2UR UR6, SR_CgaCtaId ;  /* 0x00000000000679c3 */ /* 0x000e280000008800 */
[----:B------:R-:W-:-:S04]  /*11a0*/  LOP3.LUT R19, R0, R19, RZ, 0x3c, !PT ;  /* 0x0000001300137212 */ /* 0x000fc800078e3cff */
[----:B------:R-:W1:Y:S01]  /*11b0*/  LDC R0, c[0x0][0x280] ;  /* 0x0000a000ff007b82 */ /* 0x000e620000000800 */
[----:B------:R-:W-:Y:S01]  /*11c0*/  UMOV UR4, 0x400 ;  /* 0x0000040000047882 */ /* 0x000fe20000000000 */
[----:B------:R-:W-:Y:S01]  /*11d0*/  MOV R2, 0xff800000 ;  /* 0xff80000000027802 */ /* 0x000fe20000000f00 */
[----:B------:R-:W-:Y:S01]  /*11e0*/  IMAD.MOV.U32 R4, RZ, RZ, -0x800000 ;  /* 0xff800000ff047424 */ /* 0x000fe200078e00ff */
[----:B---3--:R-:W-:Y:S01]  /*11f0*/  MOV R13, 0x3f800000 ;  /* 0x3f800000000d7802 */ /* 0x008fe20000000f00 */
[----:B0-----:R-:W-:Y:S01]  /*1200*/  ULEA UR6, UR6, UR4, 0x18 ;  /* 0x0000000406067291 */ /* 0x001fe2000f8ec03f */
[----:B-1----:R-:W-:-:S08]  /*1210*/  ISETP.GE.AND P0, PT, R0, 0x1, PT ;  /* 0x000000010000780c */ /* 0x002fd00003f06270 */
[----:B------:R0:W-:Y:S01]  /*1220*/  STS.U16 [R19+UR6], R3 ;  /* 0x0000000313007988 */ /* 0x0001e20008000406 */
[----:B------:R-:W-:-:S03]  /*1230*/  IMAD.MOV.U32 R0, RZ, RZ, 0x3f800000 ;  /* 0x3f800000ff007424 */ /* 0x000fc600078e00ff */
[----:B------:R1:W-:Y:S01]  /*1240*/  STS.U16 [R19+UR6+0x200], R5 ;  /* 0x0002000513007988 */ /* 0x0003e20008000406 */
[----:B------:R-:W-:-:S03]  /*1250*/  CS2R R132, SRZ ;  /* 0x0000000000847805 */ /* 0x000fc6000001ff00 */
[----:B------:R3:W-:Y:S01]  /*1260*/  STS.U16 [R19+UR6+0x400], R6 ;  /* 0x0004000613007988 */ /* 0x0007e20008000406 */
[----:B------:R-:W-:-:S03]  /*1270*/  CS2R R134, SRZ ;  /* 0x0000000000867805 */ /* 0x000fc6000001ff00 */
[----:B------:R5:W-:Y:S01]  /*1280*/  STS.U16 [R19+UR6+0x600], R8 ;  /* 0x0006000813007988 */ /* 0x000be20008000406 */
[----:B0-----:R-:W-:-:S03]  /*1290*/  IMAD.MOV.U32 R3, RZ, RZ, -0x800000 ;  /* 0xff800000ff037424 */ /* 0x001fc600078e00ff */
[----:B----4-:R-:W-:Y:S01]  /*12a0*/  STS.U16 [R19+UR6+0x800], R24 ;  /* 0x0008001813007988 */ /* 0x010fe20008000406 */
[----:B-1----:R-:W-:-:S03]  /*12b0*/  MOV R5, 0xff800000 ;  /* 0xff80000000057802 */ /* 0x002fc60000000f00 */
[----:B------:R-:W-:Y:S01]  /*12c0*/  STS.U16 [R19+UR6+0xa00], R26 ;  /* 0x000a001a13007988 */ /* 0x000fe20008000406 */
[----:B---3--:R-:W-:-:S03]  /*12d0*/  IMAD.MOV.U32 R6, RZ, RZ, 0x3f800000 ;  /* 0x3f800000ff067424 */ /* 0x008fc600078e00ff */
[----:B------:R-:W-:Y:S01]  /*12e0*/  STS.U16 [R19+UR6+0xc00], R28 ;  /* 0x000c001c13007988 */ /* 0x000fe20008000406 */
[----:B-----5:R-:W-:-:S03]  /*12f0*/  IMAD.MOV.U32 R8, RZ, RZ, 0x3f800000 ;  /* 0x3f800000ff087424 */ /* 0x020fc600078e00ff */
[----:B------:R-:W-:Y:S01]  /*1300*/  STS.U16 [R19+UR6+0xe00], R29 ;  /* 0x000e001d13007988 */ /* 0x000fe20008000406 */
[----:B------:R-:W-:-:S03]  /*1310*/  CS2R R124, SRZ ;  /* 0x00000000007c7805 */ /* 0x000fc6000001ff00 */
        /* <DEDUP_REMOVED lines=50> */
[----:B------:R-:W-:Y:S04]  /*1640*/  STS.U16 [R19+UR6+0x4200], R55 ;  /* 0x0042003713007988 */ /* 0x000fe80008000406 */
        /* <DEDUP_REMOVED lines=13> */
[----:B------:R0:W-:Y:S04]  /*1720*/  STS.U16 [R19+UR6+0x5e00], R69 ;  /* 0x005e004513007988 */ /* 0x0001e80008000406 */
[----:B------:R-:W-:Y:S04]  /*1730*/  STS.U16 [R19+UR6+0x6000], R70 ;  /* 0x0060004613007988 */ /* 0x000fe80008000406 */
[----:B------:R1:W-:Y:S04]  /*1740*/  STS.U16 [R19+UR6+0x6200], R71 ;  /* 0x0062004713007988 */ /* 0x0003e80008000406 */
[----:B------:R-:W-:Y:S01]  /*1750*/  STS.U16 [R19+UR6+0x6400], R72 ;  /* 0x0064004813007988 */ /* 0x000fe20008000406 */
[----:B0-----:R-:W-:-:S03]  /*1760*/  CS2R R68, SRZ ;  /* 0x0000000000447805 */ /* 0x001fc6000001ff00 */
[----:B------:R-:W-:Y:S04]  /*1770*/  STS.U16 [R19+UR6+0x6600], R73 ;  /* 0x0066004913007988 */ /* 0x000fe80008000406 */
[----:B------:R-:W-:Y:S01]  /*1780*/  STS.U16 [R19+UR6+0x6800], R74 ;  /* 0x0068004a13007988 */ /* 0x000fe20008000406 */
[----:B-1----:R-:W-:-:S03]  /*1790*/  CS2R R70, SRZ ;  /* 0x0000000000467805 */ /* 0x002fc6000001ff00 */
[----:B------:R-:W-:Y:S04]  /*17a0*/  STS.U16 [R19+UR6+0x6a00], R75 ;  /* 0x006a004b13007988 */ /* 0x000fe80008000406 */
[----:B------:R-:W-:Y:S04]  /*17b0*/  STS.U16 [R19+UR6+0x6e00], R77 ;  /* 0x006e004d13007988 */ /* 0x000fe80008000406 */
[----:B--2---:R0:W-:Y:S04]  /*17c0*/  STS.U16 [R19+UR6+0x6c00], R76 ;  /* 0x006c004c13007988 */ /* 0x0041e80008000406 */
[----:B------:R-:W-:Y:S04]  /*17d0*/  STS.U16 [R19+UR6+0x7000], R78 ;  /* 0x0070004e13007988 */ /* 0x000fe80008000406 */
[----:B------:R1:W-:Y:S01]  /*17e0*/  STS.U16 [R19+UR6+0x7200], R79 ;  /* 0x0072004f13007988 */ /* 0x0003e20008000406 */
[----:B0-----:R-:W-:-:S03]  /*17f0*/  CS2R R76, SRZ ;  /* 0x00000000004c7805 */ /* 0x001fc6000001ff00 */
[----:B------:R0:W-:Y:S01]  /*1800*/  STS.U16 [R19+UR6+0x7600], R11 ;  /* 0x0076000b13007988 */ /* 0x0001e20008000406 */
[----:B-1----:R-:W-:-:S03]  /*1810*/  CS2R R78, SRZ ;  /* 0x00000000004e7805 */ /* 0x002fc6000001ff00 */
[----:B------:R0:W-:Y:S04]  /*1820*/  STS.U16 [R19+UR6+0x7400], R18 ;  /* 0x0074001213007988 */ /* 0x0001e80008000406 */
[----:B------:R0:W-:Y:S04]  /*1830*/  STS.U16 [R19+UR6+0x7800], R12 ;  /* 0x0078000c13007988 */ /* 0x0001e80008000406 */
[----:B------:R0:W-:Y:S04]  /*1840*/  STS.U16 [R19+UR6+0x7a00], R14 ;  /* 0x007a000e13007988 */ /* 0x0001e80008000406 */
[----:B------:R0:W-:Y:S04]  /*1850*/  STS.U16 [R19+UR6+0x7c00], R20 ;  /* 0x007c001413007988 */ /* 0x0001e80008000406 */
[----:B------:R0:W-:Y:S01]  /*1860*/  STS.U16 [R19+UR6+0x7e00], R16 ;  /* 0x007e001013007988 */ /* 0x0001e20008000406 */
[----:B------:R-:W-:Y:S05]  /*1870*/  @!P0 BRA `(.L_x_0) ;  /* 0x0000005400648947 */ /* 0x000fea0003800000 */
[----:B------:R-:W1:Y:S01]  /*1880*/  LDC R39, c[0x0][0x268] ;  /* 0x00009a00ff277b82 */ /* 0x000e620000000800 */
[----:B------:R-:W-:Y:S01]  /*1890*/  LOP3.LUT P0, RZ, R22, 0x3, RZ, 0xc0, !PT ;  /* 0x0000000316ff7812 */ /* 0x000fe2000780c0ff */
[----:B------:R-:W-:Y:S01]  /*18a0*/  ULDC.64 UR4, c[0x0][0x260] ;  /* 0x0000980000047ab9 */ /* 0x000fe20000000a00 */
[C---:B------:R-:W-:Y:S01]  /*18b0*/  ISETP.GE.U32.AND P1, PT, R10.reuse, 0x80, PT ;  /* 0x000000800a00780c */ /* 0x040fe20003f26070 */
[----:B------:R-:W-:Y:S01]  /*18c0*/  UIMAD UR4, UR7, UR4, URZ ;  /* 0x00000004070472a4 */ /* 0x000fe2000f8e023f */
[----:B------:R-:W-:Y:S01]  /*18d0*/  IMAD R7, R7, UR5, RZ ;  /* 0x0000000507077c24 */ /* 0x000fe2000f8e02ff */
[----:B------:R-:W-:Y:S02]  /*18e0*/  ISETP.LT.U32.AND P0, PT, R10, 0x80, !P0 ;  /* 0x000000800a00780c */ /* 0x000fe40004701070 */
[----:B------:R-:W-:Y:S01]  /*18f0*/  CS2R R76, SRZ ;  /* 0x00000000004c7805 */ /* 0x000fe2000001ff00 */
[----:B------:R-:W2:Y:S01]  /*1900*/  LDC.64 R52, c[0x0][0x250] ;  /* 0x00009400ff347b82 */ /* 0x000ea20000000a00 */
[----:B------:R-:W-:Y:S01]  /*1910*/  USHF.L.U32 UR5, UR4, 0x1, URZ ;  /* 0x0000000104057899 */ /* 0x000fe2000800063f */
[C---:B------:R-:W-:Y:S01]  /*1920*/  IMAD.SHL.U32 R3, R7.reuse, 0x2, RZ ;  /* 0x0000000207037824 */ /* 0x040fe200078e00ff */
[----:B------:R-:W-:Y:S01]  /*1930*/  CS2R R78, SRZ ;  /* 0x00000000004e7805 */ /* 0x000fe2000001ff00 */
[----:B------:R-:W-:Y:S01]  /*1940*/  IMAD.HI R4, R7, 0x2, RZ ;  /* 0x0000000207047827 */ /* 0x000fe200078e02ff */
[----:B------:R-:W-:-:S02]  /*1950*/  CS2R R132, SRZ ;  /* 0x0000000000847805 */ /* 0x000fc4000001ff00 */
[----:B------:R-:W-:Y:S02]  /*1960*/  CS2R R134, SRZ ;  /* 0x0000000000867805 */ /* 0x000fe4000001ff00 */
[----:B------:R-:W-:Y:S01]  /*1970*/  CS2R R124, SRZ ;  /* 0x00000000007c7805 */ /* 0x000fe2000001ff00 */
[----:B------:R-:W0:Y:S01]  /*1980*/  LDC.64 R30, c[0x0][0x218] ;  /* 0x00008600ff1e7b82 */ /* 0x000e220000000a00 */
[----:B------:R-:W-:Y:S02]  /*1990*/  CS2R R126, SRZ ;  /* 0x00000000007e7805 */ /* 0x000fe4000001ff00 */
[----:B------:R-:W-:Y:S02]  /*19a0*/  CS2R R112, SRZ ;  /* 0x0000000000707805 */ /* 0x000fe4000001ff00 */
[----:B------:R-:W-:Y:S02]  /*19b0*/  CS2R R114, SRZ ;  /* 0x0000000000727805 */ /* 0x000fe4000001ff00 */
[----:B------:R-:W-:-:S02]  /*19c0*/  CS2R R116, SRZ ;  /* 0x0000000000747805 */ /* 0x000fc4000001ff00 */
[----:B------:R-:W-:Y:S02]  /*19d0*/  CS2R R118, SRZ ;  /* 0x0000000000767805 */ /* 0x000fe4000001ff00 */
[----:B------:R-:W-:Y:S02]  /*19e0*/  CS2R R120, SRZ ;  /* 0x0000000000787805 */ /* 0x000fe4000001ff00 */
[----:B------:R-:W-:Y:S01]  /*19f0*/  CS2R R122, SRZ ;  /* 0x00000000007a7805 */ /* 0x000fe2000001ff00 */
[----:B-1----:R-:W-:Y:S01]  /*1a00*/  IMAD R9, R9, R39, RZ ;  /* 0x0000002709097224 */ /* 0x002fe200078e02ff */
[----:B------:R-:W1:Y:S01]  /*1a10*/  LDC R17, c[0x0][0x258] ;  /* 0x00009600ff117b82 */ /* 0x000e620000000800 */
[----:B------:R-:W-:Y:S02]  /*1a20*/  CS2R R128, SRZ ;  /* 0x0000000000807805 */ /* 0x000fe4000001ff00 */
[----:B------:R-:W-:Y:S01]  /*1a30*/  CS2R R130, SRZ ;  /* 0x0000000000827805 */ /* 0x000fe2000001ff00 */
[----:B------:R-:W-:Y:S01]  /*1a40*/  IMAD R5, R39, 0x8, R9 ;  /* 0x0000000827057824 */ /* 0x000fe200078e0209 */
[----:B------:R-:W-:-:S02]  /*1a50*/  CS2R R68, SRZ ;  /* 0x0000000000447805 */ /* 0x000fc4000001ff00 */
[----:B------:R-:W-:Y:S02]  /*1a60*/  CS2R R70, SRZ ;  /* 0x0000000000467805 */ /* 0x000fe4000001ff00 */
[----:B------:R-:W-:Y:S01]  /*1a70*/  CS2R R80, SRZ ;  /* 0x0000000000507805 */ /* 0x000fe2000001ff00 */
[----:B------:R-:W-:Y:S01]  /*1a80*/  IMAD R6, R39, 0x8, R5 ;  /* 0x0000000827067824 */ /* 0x000fe200078e0205 */
[----:B------:R-:W3:Y:S01]  /*1a90*/  LDC.64 R36, c[0x0][0x220] ;  /* 0x00008800ff247b82 */ /* 0x000ee20000000a00 */
[----:B--2---:R-:W-:Y:S01]  /*1aa0*/  IMAD R52, R52, UR7, RZ ;  /* 0x0000000734347c24 */ /* 0x004fe2000f8e02ff */
[C---:B------:R-:W-:Y:S01]  /*1ab0*/  SHF.L.U32 R61, R53.reuse, 0x2, RZ ;  /* 0x00000002353d7819 */ /* 0x040fe200000006ff */
[----:B------:R-:W-:Y:S01]  /*1ac0*/  IMAD R59, R53, 0x3, RZ ;  /* 0x00000003353b7824 */ /* 0x000fe200078e02ff */
[----:B------:R-:W-:Y:S01]  /*1ad0*/  LEA R8, R39, R6, 0x3 ;  /* 0x0000000627087211 */ /* 0x000fe200078e18ff */
[----:B------:R-:W-:Y:S01]  /*1ae0*/  IMAD R63, R53, 0x5, RZ ;  /* 0x00000005353f7824 */ /* 0x000fe200078e02ff */
[----:B------:R-:W-:-:S02]  /*1af0*/  CS2R R82, SRZ ;  /* 0x0000000000527805 */ /* 0x000fc4000001ff00 */
[C---:B0-----:R-:W-:Y:S01]  /*1b00*/  LEA R19, P2, R52.reuse, R30, 0x1 ;  /* 0x0000001e34137211 */ /* 0x041fe200078408ff */
[----:B------:R-:W-:Y:S01]  /*1b10*/  IMAD R65, R53, 0x6, RZ ;  /* 0x0000000635417824 */ /* 0x000fe200078e02ff */
[----:B------:R-:W-:Y:S01]  /*1b20*/  CS2R R96, SRZ ;  /* 0x0000000000607805 */ /* 0x000fe2000001ff00 */
[----:B------:R-:W-:Y:S01]  /*1b30*/  IMAD R11, R39, 0x8, R8 ;  /* 0x00000008270b7824 */ /* 0x000fe200078e0208 */
[----:B------:R-:W-:Y:S01]  /*1b40*/  LEA.HI.X.SX32 R31, R52, R31, 0x1, P2 ;  /* 0x0000001f341f7211 */ /* 0x000fe200010f0eff */
[----:B------:R-:W-:Y:S01]  /*1b50*/  IMAD R57, R53, 0x7, RZ ;  /* 0x0000000735397824 */ /* 0x000fe200078e02ff */
[----:B------:R-:W-:Y:S01]  /*1b60*/  CS2R R98, SRZ ;  /* 0x0000000000627805 */ /* 0x000fe2000001ff00 */
[----:B------:R-:W-:Y:S01]  /*1b70*/  IMAD R12, R39, 0x8, R11 ;  /* 0x00000008270c7824 */ /* 0x000fe200078e020b */
[----:B------:R-:W-:Y:S01]  /*1b80*/  CS2R R84, SRZ ;  /* 0x0000000000547805 */ /* 0x000fe2000001ff00 */
[----:B-1----:R-:W-:Y:S01]  /*1b90*/  IMAD R0, R10, R17, RZ ;  /* 0x000000110a007224 */ /* 0x002fe200078e02ff */
[----:B------:R-:W-:Y:S01]  /*1ba0*/  CS2R R86, SRZ ;  /* 0x0000000000567805 */ /* 0x000fe2000001ff00 */
[----:B------:R-:W-:Y:S01]  /*1bb0*/  IMAD.SHL.U32 R55, R53, 0x8, RZ ;  /* 0x0000000835377824 */ /* 0x000fe200078e00ff */
[----:B------:R-:W-:Y:S01]  /*1bc0*/  LEA R13, R39, R12, 0x3 ;  /* 0x0000000c270d7211 */ /* 0x000fe200078e18ff */
[----:B------:R-:W-:Y:S01]  /*1bd0*/  IMAD R2, R17, 0x100, R0 ;  /* 0x0000010011027824 */ /* 0x000fe200078e0200 */
[-C--:B------:R-:W-:Y:S01]  /*1be0*/  LEA R16, P2, R0, R19.reuse, 0x1 ;  /* 0x0000001300107211 */ /* 0x080fe200078408ff */
[----:B------:R-:W-:Y:S01]  /*1bf0*/  IMAD R52, R53, 0x9, RZ ;  /* 0x0000000935347824 */ /* 0x000fe200078e02ff */
[----:B------:R-:W-:Y:S01]  /*1c00*/  CS2R R100, SRZ ;  /* 0x0000000000647805 */ /* 0x000fe2000001ff00 */
[----:B------:R-:W-:Y:S01]  /*1c10*/  IMAD R14, R39, 0x8, R13 ;  /* 0x00000008270e7824 */ /* 0x000fe200078e020d */
[----:B---3--:R-:W-:Y:S01]  /*1c20*/  IADD3 R159, P4, P5, R3, UR5, R36 ;  /* 0x00000005039f7c10 */ /* 0x008fe2000fd9e024 */
[----:B------:R-:W-:Y:S01]  /*1c30*/  UIMAD.WIDE UR4, UR4, 0x2, URZ ;  /* 0x00000002040478a5 */ /* 0x000fe2000f8e023f */
[----:B------:R-:W-:Y:S01]  /*1c40*/  LEA R18, P3, R2, R19, 0x1 ;  /* 0x0000001302127211 */ /* 0x000fe200078608ff */
[----:B------:R-:W-:Y:S01]  /*1c50*/  IMAD R15, R39, 0x8, R14 ;  /* 0x00000008270f7824 */ /* 0x000fe200078e020e */
[-C--:B------:R-:W-:Y:S01]  /*1c60*/  LEA.HI.X.SX32 R17, R0, R31.reuse, 0x1, P2 ;  /* 0x0000001f00117211 */ /* 0x080fe200010f0eff */
[C---:B------:R-:W-:Y:S01]  /*1c70*/  IMAD R48, R53.reuse, 0xa, RZ ;  /* 0x0000000a35307824 */ /* 0x040fe200078e02ff */
[----:B------:R-:W-:Y:S01]  /*1c80*/  LEA.HI.X.SX32 R19, R2, R31, 0x1, P3 ;  /* 0x0000001f02137211 */ /* 0x000fe200018f0eff */
[----:B------:R-:W-:Y:S01]  /*1c90*/  IMAD R44, R53, 0xb, RZ ;  /* 0x0000000b352c7824 */ /* 0x000fe200078e02ff */
[----:B------:R-:W-:Y:S01]  /*1ca0*/  LEA R20, R39, R15, 0x3 ;  /* 0x0000000f27147211 */ /* 0x000fe200078e18ff */
[----:B------:R-:W-:Y:S01]  /*1cb0*/  IMAD.WIDE R66, R61, 0x2, R16 ;  /* 0x000000023d427825 */ /* 0x000fe200078e0210 */
[----:B------:R-:W-:-:S02]  /*1cc0*/  IADD3.X R37, R4, UR5, R37, P4, P5 ;  /* 0x0000000504257c10 */ /* 0x000fc4000a7ea425 */
[----:B------:R-:W-:Y:S02]  /*1cd0*/  CS2R R102, SRZ ;  /* 0x0000000000667805 */ /* 0x000fe4000001ff00 */
[-C--:B------:R-:W-:Y:S01]  /*1ce0*/  LEA R40, P2, R9, R159.reuse, 0x1 ;  /* 0x0000009f09287211 */ /* 0x080fe200078408ff */
[----:B------:R-:W-:Y:S01]  /*1cf0*/  IMAD R21, R39, 0x8, R20 ;  /* 0x0000000827157824 */ /* 0x000fe200078e0214 */
[-C--:B------:R-:W-:Y:S01]  /*1d00*/  LEA R34, P3, R5, R159.reuse, 0x1 ;  /* 0x0000009f05227211 */ /* 0x080fe200078608ff */
[----:B------:R-:W-:Y:S01]  /*1d10*/  IMAD.WIDE R72, R59, 0x2, R18 ;  /* 0x000000023b487825 */ /* 0x000fe200078e0212 */
[C---:B------:R-:W-:Y:S02]  /*1d20*/  LEA R32, P4, R6.reuse, R159, 0x1 ;  /* 0x0000009f06207211 */ /* 0x040fe400078808ff */
[----:B------:R-:W-:Y:S02]  /*1d30*/  CS2R R88, SRZ ;  /* 0x0000000000587805 */ /* 0x000fe4000001ff00 */
[-C--:B------:R-:W-:Y:S01]  /*1d40*/  LEA.HI.X.SX32 R41, R9, R37.reuse, 0x1, P2 ;  /* 0x0000002509297211 */ /* 0x080fe200010f0eff */
[----:B------:R-:W-:Y:S01]  /*1d50*/  IMAD R23, R39, 0x8, R21 ;  /* 0x0000000827177824 */ /* 0x000fe200078e0215 */
[-C--:B------:R-:W-:Y:S01]  /*1d60*/  LEA.HI.X.SX32 R35, R5, R37.reuse, 0x1, P3 ;  /* 0x0000002505237211 */ /* 0x080fe200018f0eff */
[----:B------:R-:W-:Y:S01]  /*1d70*/  IMAD.WIDE R58, R61, 0x2, R18 ;  /* 0x000000023d3a7825 */ /* 0x000fe200078e0212 */
[----:B------:R-:W-:Y:S01]  /*1d80*/  LEA.HI.X.SX32 R33, R6, R37, 0x1, P4 ;  /* 0x0000002506217211 */ /* 0x000fe200020f0eff */
[----:B------:R0:W-:Y:S01]  /*1d90*/  STL.64 [R1+0xa0], R40 ;  /* 0x0000a02801007387 */ /* 0x0001e20000100a00 */
[----:B------:R-:W-:Y:S01]  /*1da0*/  LEA R24, R39, R23, 0x3 ;  /* 0x0000001727187211 */ /* 0x000fe200078e18ff */
[----:B------:R-:W-:Y:S01]  /*1db0*/  IMAD.WIDE R60, R63, 0x2, R16 ;  /* 0x000000023f3c7825 */ /* 0x000fe200078e0210 */
[----:B------:R-:W-:Y:S01]  /*1dc0*/  MOV R36, 0xff800000 ;  /* 0xff80000000247802 */ /* 0x000fe20000000f00 */
[----:B------:R1:W-:Y:S01]  /*1dd0*/  STL.64 [R1+0x98], R34 ;  /* 0x0000982201007387 */ /* 0x0003e20000100a00 */
[----:B------:R-:W-:Y:S01]  /*1de0*/  CS2R R90, SRZ ;  /* 0x00000000005a7805 */ /* 0x000fe2000001ff00 */
[----:B------:R-:W-:Y:S01]  /*1df0*/  IMAD R25, R39, 0x8, R24 ;  /* 0x0000000827197824 */ /* 0x000fe200078e0218 */
[----:B------:R-:W-:Y:S01]  /*1e00*/  CS2R R104, SRZ ;  /* 0x0000000000687805 */ /* 0x000fe2000001ff00 */
[----:B------:R2:W-:Y:S01]  /*1e10*/  STL.64 [R1+0x90], R32 ;  /* 0x0000902001007387 */ /* 0x0005e20000100a00 */
[----:B------:R-:W-:Y:S01]  /*1e20*/  IMAD.WIDE R62, R63, 0x2, R18 ;  /* 0x000000023f3e7825 */ /* 0x000fe200078e0212 */
[----:B------:R-:W-:-:S02]  /*1e30*/  CS2R R106, SRZ ;  /* 0x00000000006a7805 */ /* 0x000fc4000001ff00 */
[----:B------:R-:W-:Y:S02]  /*1e40*/  CS2R R92, SRZ ;  /* 0x00000000005c7805 */ /* 0x000fe4000001ff00 */
[-C--:B0-----:R-:W-:Y:S01]  /*1e50*/  LEA R40, P2, R8, R159.reuse, 0x1 ;  /* 0x0000009f08287211 */ /* 0x081fe200078408ff */
[----:B------:R-:W-:Y:S01]  /*1e60*/  IMAD R26, R39, 0x8, R25 ;  /* 0x00000008271a7824 */ /* 0x000fe200078e0219 */
[----:B------:R-:W-:Y:S01]  /*1e70*/  CS2R R94, SRZ ;  /* 0x00000000005e7805 */ /* 0x000fe2000001ff00 */
[----:B------:R-:W-:Y:S01]  /*1e80*/  IMAD R38, R53, 0x14, RZ ;  /* 0x0000001435267824 */ /* 0x000fe200078e02ff */
[-C--:B-1----:R-:W-:Y:S01]  /*1e90*/  LEA R34, P3, R11, R159.reuse, 0x1 ;  /* 0x0000009f0b227211 */ /* 0x082fe200078608ff */
[----:B------:R-:W-:Y:S01]  /*1ea0*/  IMAD R42, R53, 0x17, RZ ;  /* 0x00000017352a7824 */ /* 0x000fe200078e02ff */
[----:B------:R-:W-:Y:S01]  /*1eb0*/  LEA R27, R39, R26, 0x3 ;  /* 0x0000001a271b7211 */ /* 0x000fe200078e18ff */
[C---:B------:R-:W-:Y:S01]  /*1ec0*/  IMAD R43, R53.reuse, 0x18, RZ ;  /* 0x00000018352b7824 */ /* 0x040fe200078e02ff */
[----:B--2---:R-:W-:Y:S01]  /*1ed0*/  LEA R32, P4, R12, R159, 0x1 ;  /* 0x0000009f0c207211 */ /* 0x004fe200078808ff */
[----:B------:R-:W-:Y:S01]  /*1ee0*/  IMAD R45, R53, 0x19, RZ ;  /* 0x00000019352d7824 */ /* 0x000fe200078e02ff */
[-C--:B------:R-:W-:Y:S01]  /*1ef0*/  LEA.HI.X.SX32 R41, R8, R37.reuse, 0x1, P2 ;  /* 0x0000002508297211 */ /* 0x080fe200010f0eff */
[----:B------:R-:W-:Y:S01]  /*1f00*/  IMAD R28, R39, 0x8, R27 ;  /* 0x00000008271c7824 */ /* 0x000fe200078e021b */
[-C--:B------:R-:W-:Y:S01]  /*1f10*/  LEA.HI.X.SX32 R35, R11, R37.reuse, 0x1, P3 ;  /* 0x000000250b237211 */ /* 0x080fe200018f0eff */
[----:B------:R-:W-:Y:S01]  /*1f20*/  IMAD R46, R53, 0x1a, RZ ;  /* 0x0000001a352e7824 */ /* 0x000fe200078e02ff */
[----:B------:R-:W-:Y:S01]  /*1f30*/  LEA.HI.X.SX32 R33, R12, R37, 0x1, P4 ;  /* 0x000000250c217211 */ /* 0x000fe200020f0eff */
[----:B------:R-:W-:Y:S01]  /*1f40*/  IMAD R22, R39, 0x8, R28 ;  /* 0x0000000827167824 */ /* 0x000fe200078e021c */
[----:B------:R0:W-:Y:S01]  /*1f50*/  STL.64 [R1+0x88], R40 ;  /* 0x0000882801007387 */ /* 0x0001e20000100a00 */
[C---:B------:R-:W-:Y:S01]  /*1f60*/  IMAD R47, R53.reuse, 0x1b, RZ ;  /* 0x0000001b352f7824 */ /* 0x040fe200078e02ff */
[----:B------:R-:W-:Y:S01]  /*1f70*/  CS2R R108, SRZ ;  /* 0x00000000006c7805 */ /* 0x000fe2000001ff00 */
[----:B------:R-:W-:Y:S01]  /*1f80*/  IMAD R49, R53, 0x1c, RZ ;  /* 0x0000001c35317824 */ /* 0x000fe200078e02ff */
[----:B------:R-:W-:Y:S01]  /*1f90*/  LEA R29, R39, R22, 0x3 ;  /* 0x00000016271d7211 */ /* 0x000fe200078e18ff */
[----:B------:R1:W-:Y:S01]  /*1fa0*/  STL.64 [R1+0x80], R34 ;  /* 0x0000802201007387 */ /* 0x0003e20000100a00 */
[C---:B------:R-:W-:Y:S01]  /*1fb0*/  IMAD R50, R53.reuse, 0x1d, RZ ;  /* 0x0000001d35327824 */ /* 0x040fe200078e02ff */
[----:B------:R-:W-:Y:S01]  /*1fc0*/  CS2R R110, SRZ ;  /* 0x00000000006e7805 */ /* 0x000fe2000001ff00 */
[----:B------:R-:W-:Y:S01]  /*1fd0*/  IMAD R51, R53, 0x1e, RZ ;  /* 0x0000001e35337824 */ /* 0x000fe200078e02ff */
[----:B------:R2:W-:Y:S01]  /*1fe0*/  STL.64 [R1+0x78], R32 ;  /* 0x0000782001007387 */ /* 0x0005e20000100a00 */
[----:B------:R-:W-:Y:S01]  /*1ff0*/  IMAD R30, R39, 0x8, R29 ;  /* 0x00000008271e7824 */ /* 0x000fe200078e021d */
[----:B------:R-:W-:Y:S01]  /*2000*/  UMOV UR4, URZ ;  /* 0x0000003f00047c82 */ /* 0x000fe20008000000 */
[----:B0-----:R-:W-:Y:S01]  /*2010*/  LEA R40, P2, R13, R159, 0x1 ;  /* 0x0000009f0d287211 */ /* 0x001fe200078408ff */
[----:B------:R-:W-:-:S02]  /*2020*/  ULDC UR9, c[0x0][0x238] ;  /* 0x00008e0000097ab9 */ /* 0x000fc40000000800 */
[----:B------:R-:W-:Y:S02]  /*2030*/  LEA R3, R39, R30, 0x3 ;  /* 0x0000001e27037211 */ /* 0x000fe400078e18ff */
[C---:B-1----:R-:W-:Y:S02]  /*2040*/  LEA R34, P3, R14.reuse, R159, 0x1 ;  /* 0x0000009f0e227211 */ /* 0x042fe400078608ff */
[----:B------:R-:W-:Y:S01]  /*2050*/  LEA.HI.X.SX32 R41, R13, R37, 0x1, P2 ;  /* 0x000000250d297211 */ /* 0x000fe200010f0eff */
[----:B------:R-:W-:Y:S01]  /*2060*/  IMAD R10, R39, 0x8, R3 ;  /* 0x00000008270a7824 */ /* 0x000fe200078e0203 */
[----:B--2---:R-:W-:Y:S02]  /*2070*/  LEA R32, P4, R15, R159, 0x1 ;  /* 0x0000009f0f207211 */ /* 0x004fe400078808ff */
[----:B------:R-:W-:Y:S01]  /*2080*/  LEA.HI.X.SX32 R35, R14, R37, 0x1, P3 ;  /* 0x000000250e237211 */ /* 0x000fe200018f0eff */
[----:B------:R0:W-:Y:S01]  /*2090*/  STL.64 [R1+0x70], R40 ;  /* 0x0000702801007387 */ /* 0x0001e20000100a00 */
[----:B------:R-:W-:-:S02]  /*20a0*/  LEA R0, R39, R10, 0x3 ;  /* 0x0000000a27007211 */ /* 0x000fc400078e18ff */
[----:B------:R-:W-:Y:S01]  /*20b0*/  LEA.HI.X.SX32 R33, R15, R37, 0x1, P4 ;  /* 0x000000250f217211 */ /* 0x000fe200020f0eff */
[----:B------:R1:W-:Y:S01]  /*20c0*/  STL.64 [R1+0x68], R34 ;  /* 0x0000682201007387 */ /* 0x0003e20000100a00 */
[----:B------:R-:W-:Y:S01]  /*20d0*/  LEA R12, P4, R23, R159, 0x1 ;  /* 0x0000009f170c7211 */ /* 0x000fe200078808ff */
[----:B------:R-:W-:Y:S02]  /*20e0*/  IMAD R2, R39, 0x8, R0 ;  /* 0x0000000827027824 */ /* 0x000fe400078e0200 */
[----:B------:R2:W-:Y:S01]  /*20f0*/  STL.64 [R1+0x60], R32 ;  /* 0x0000602001007387 */ /* 0x0005e20000100a00 */
[----:B------:R-:W-:Y:S01]  /*2100*/  LEA.HI.X.SX32 R13, R23, R37, 0x1, P4 ;  /* 0x00000025170d7211 */ /* 0x000fe200020f0eff */
[----:B------:R-:W-:Y:S01]  /*2110*/  IMAD R4, R39, 0x8, R2 ;  /* 0x0000000827047824 */ /* 0x000fe200078e0202 */
[-C--:B------:R-:W-:Y:S01]  /*2120*/  LEA R14, P4, R26, R159.reuse, 0x1 ;  /* 0x0000009f1a0e7211 */ /* 0x080fe200078808ff */
[----:B0-----:R-:W-:Y:S02]  /*2130*/  IMAD R40, R53, 0xc, RZ ;  /* 0x0000000c35287824 */ /* 0x001fe400078e02ff */
[----:B------:R0:W-:Y:S01]  /*2140*/  STL.64 [R1+0x48], R12 ;  /* 0x0000480c01007387 */ /* 0x0001e20000100a00 */
[----:B------:R-:W-:Y:S01]  /*2150*/  LEA R5, R39, R4, 0x3 ;  /* 0x0000000427057211 */ /* 0x000fe200078e18ff */
[----:B------:R-:W-:Y:S01]  /*2160*/  IMAD R41, R53, 0x16, RZ ;  /* 0x0000001635297824 */ /* 0x000fe200078e02ff */
[----:B-1----:R-:W-:-:S02]  /*2170*/  LEA R34, P2, R20, R159, 0x1 ;  /* 0x0000009f14227211 */ /* 0x002fc400078408ff */
[----:B------:R-:W-:Y:S01]  /*2180*/  LEA.HI.X.SX32 R15, R26, R37, 0x1, P4 ;  /* 0x000000251a0f7211 */ /* 0x000fe200020f0eff */
[----:B------:R-:W-:Y:S01]  /*2190*/  IMAD R6, R39, 0x8, R5 ;  /* 0x0000000827067824 */ /* 0x000fe200078e0205 */
[----:B--2---:R-:W-:Y:S02]  /*21a0*/  LEA R32, P3, R21, R159, 0x1 ;  /* 0x0000009f15207211 */ /* 0x004fe400078608ff */
[-C--:B------:R-:W-:Y:S01]  /*21b0*/  LEA.HI.X.SX32 R35, R20, R37.reuse, 0x1, P2 ;  /* 0x0000002514237211 */ /* 0x080fe200010f0eff */
[----:B------:R-:W-:Y:S01]  /*21c0*/  IMAD R7, R39, 0x8, R6 ;  /* 0x0000000827077824 */ /* 0x000fe200078e0206 */
[----:B------:R-:W-:Y:S02]  /*21d0*/  LEA.HI.X.SX32 R33, R21, R37, 0x1, P3 ;  /* 0x0000002515217211 */ /* 0x000fe400018f0eff */
[----:B------:R-:W-:Y:S01]  /*21e0*/  LEA R20, P3, R25, R159, 0x1 ;  /* 0x0000009f19147211 */ /* 0x000fe200078608ff */
[----:B------:R-:W-:Y:S01]  /*21f0*/  STL.64 [R1+0x58], R34 ;  /* 0x0000582201007387 */ /* 0x000fe20000100a00 */
[----:B------:R-:W-:-:S02]  /*2200*/  LEA R8, R39, R7, 0x3 ;  /* 0x0000000727087211 */ /* 0x000fc400078e18ff */
[----:B------:R-:W-:Y:S01]  /*2210*/  LEA.HI.X.SX32 R21, R25, R37, 0x1, P3 ;  /* 0x0000002519157211 */ /* 0x000fe200018f0eff */
[----:B------:R1:W-:Y:S02]  /*2220*/  STL.64 [R1+0x50], R32 ;  /* 0x0000502001007387 */ /* 0x0003e40000100a00 */
[C---:B------:R-:W-:Y:S02]  /*2230*/  IMAD R9, R39.reuse, 0x8, R8 ;  /* 0x0000000827097824 */ /* 0x040fe400078e0208 */
[----:B------:R2:W-:Y:S02]  /*2240*/  STL.64 [R1+0x30], R14 ;  /* 0x0000300e01007387 */ /* 0x0005e40000100a00 */
[----:B------:R-:W-:-:S05]  /*2250*/  IMAD R11, R39, 0x8, R9 ;  /* 0x00000008270b7824 */ /* 0x000fca00078e0209 */
[----:B0-----:R-:W-:Y:S02]  /*2260*/  LEA R12, R39, R11, 0x3 ;  /* 0x0000000b270c7211 */ /* 0x001fe400078e18ff */
[----:B-1----:R-:W-:-:S03]  /*2270*/  LEA R32, P2, R24, R159, 0x1 ;  /* 0x0000009f18207211 */ /* 0x002fc600078408ff */
[C---:B------:R-:W-:Y:S01]  /*2280*/  IMAD R13, R39.reuse, 0x8, R12 ;  /* 0x00000008270d7824 */ /* 0x040fe200078e020c */
[----:B------:R-:W-:Y:S02]  /*2290*/  LEA.HI.X.SX32 R33, R24, R37, 0x1, P2 ;  /* 0x0000002518217211 */ /* 0x000fe400010f0eff */
[C---:B------:R-:W-:Y:S01]  /*22a0*/  LEA R24, P3, R28.reuse, R159, 0x1 ;  /* 0x0000009f1c187211 */ /* 0x040fe200078608ff */
[C---:B--2---:R-:W-:Y:S02]  /*22b0*/  IMAD R14, R39.reuse, 0x8, R13 ;  /* 0x00000008270e7824 */ /* 0x044fe400078e020d */
[----:B------:R0:W-:Y:S01]  /*22c0*/  STL.64 [R1+0x40], R32 ;  /* 0x0000402001007387 */ /* 0x0001e20000100a00 */
[----:B------:R-:W-:Y:S02]  /*22d0*/  LEA.HI.X.SX32 R25, R28, R37, 0x1, P3 ;  /* 0x000000251c197211 */ /* 0x000fe400018f0eff */
[----:B------:R-:W-:Y:S01]  /*22e0*/  LEA R15, R39, R14, 0x3 ;  /* 0x0000000e270f7211 */ /* 0x000fe200078e18ff */
[----:B------:R1:W-:Y:S01]  /*22f0*/  STL.64 [R1+0x38], R20 ;  /* 0x0000381401007387 */ /* 0x0003e20000100a00 */
[----:B------:R-:W-:-:S02]  /*2300*/  LEA R26, P3, R30, R159, 0x1 ;  /* 0x0000009f1e1a7211 */ /* 0x000fc400078608ff */
[CC--:B0-----:R-:W-:Y:S02]  /*2310*/  LEA R32, P2, R27.reuse, R159.reuse, 0x1 ;  /* 0x0000009f1b207211 */ /* 0x0c1fe400078408ff */
[C---:B-1----:R-:W-:Y:S02]  /*2320*/  LEA R20, P4, R22.reuse, R159, 0x1 ;  /* 0x0000009f16147211 */ /* 0x042fe400078808ff */
[-C--:B------:R-:W-:Y:S02]  /*2330*/  LEA.HI.X.SX32 R33, R27, R37.reuse, 0x1, P2 ;  /* 0x000000251b217211 */ /* 0x080fe400010f0eff */
[-C--:B------:R-:W-:Y:S02]  /*2340*/  LEA.HI.X.SX32 R21, R22, R37.reuse, 0x1, P4 ;  /* 0x0000002516157211 */ /* 0x080fe400020f0eff */
[----:B------:R-:W-:Y:S02]  /*2350*/  LEA.HI.X.SX32 R27, R30, R37, 0x1, P3 ;  /* 0x000000251e1b7211 */ /* 0x000fe400018f0eff */
[C---:B------:R-:W-:Y:S01]  /*2360*/  LEA R248, P3, R0.reuse, R159, 0x1 ;  /* 0x0000009f00f87211 */ /* 0x040fe200078608ff */
[----:B------:R0:W-:Y:S03]  /*2370*/  STL.64 [R1+0x18], R20 ;  /* 0x0000181401007387 */ /* 0x0001e60000100a00 */
[----:B------:R-:W-:Y:S01]  /*2380*/  LEA.HI.X.SX32 R249, R0, R37, 0x1, P3 ;  /* 0x0000002500f97211 */ /* 0x000fe200018f0eff */
[----:B------:R1:W-:Y:S01]  /*2390*/  STL.64 [R1+0x28], R32 ;  /* 0x0000282001007387 */ /* 0x0003e20000100a00 */
[----:B------:R-:W-:-:S03]  /*23a0*/  LEA R234, P3, R5, R159, 0x1 ;  /* 0x0000009f05ea7211 */ /* 0x000fc600078608ff */
[----:B------:R2:W-:Y:S01]  /*23b0*/  STL.64 [R1+0x20], R24 ;  /* 0x0000201801007387 */ /* 0x0005e20000100a00 */
[----:B------:R-:W-:Y:S02]  /*23c0*/  LEA.HI.X.SX32 R235, R5, R37, 0x1, P3 ;  /* 0x0000002505eb7211 */ /* 0x000fe400018f0eff */
[----:B------:R-:W-:Y:S01]  /*23d0*/  LEA R222, P3, R8, R159, 0x1 ;  /* 0x0000009f08de7211 */ /* 0x000fe200078608ff */
[----:B0-----:R-:W-:-:S03]  /*23e0*/  IMAD R20, R39, 0x8, R15 ;  /* 0x0000000827147824 */ /* 0x001fc600078e020f */
[----:B------:R-:W-:Y:S02]  /*23f0*/  LEA.HI.X.SX32 R223, R8, R37, 0x1, P3 ;  /* 0x0000002508df7211 */ /* 0x000fe400018f0eff */
[----:B------:R-:W-:Y:S02]  /*2400*/  LEA R21, R39, R20, 0x3 ;  /* 0x0000001427157211 */ /* 0x000fe400078e18ff */
[-C--:B-1----:R-:W-:Y:S02]  /*2410*/  LEA R32, P2, R29, R159.reuse, 0x1 ;  /* 0x0000009f1d207211 */ /* 0x082fe400078408ff */
[----:B--2---:R-:W-:Y:S02]  /*2420*/  LEA R24, P4, R3, R159, 0x1 ;  /* 0x0000009f03187211 */ /* 0x004fe400078808ff */
[-C--:B------:R-:W-:Y:S02]  /*2430*/  LEA.HI.X.SX32 R33, R29, R37.reuse, 0x1, P2 ;  /* 0x000000251d217211 */ /* 0x080fe400010f0eff */
[----:B------:R-:W-:Y:S01]  /*2440*/  LEA.HI.X.SX32 R25, R3, R37, 0x1, P4 ;  /* 0x0000002503197211 */ /* 0x000fe200020f0eff */
[----:B------:R-:W-:Y:S01]  /*2450*/  IMAD R3, R39, 0x8, R21 ;  /* 0x0000000827037824 */ /* 0x000fe200078e0215 */
[-C--:B------:R-:W-:Y:S01]  /*2460*/  LEA R250, P2, R10, R159.reuse, 0x1 ;  /* 0x0000009f0afa7211 */ /* 0x080fe200078408ff */
[----:B------:R-:W-:Y:S01]  /*2470*/  STL.64 [R1+0x10], R32 ;  /* 0x0000102001007387 */ /* 0x000fe20000100a00 */
[----:B------:R-:W-:-:S02]  /*2480*/  LEA R242, P4, R2, R159, 0x1 ;  /* 0x0000009f02f27211 */ /* 0x000fc400078808ff */
[C---:B------:R-:W-:Y:S01]  /*2490*/  LEA R22, R39.reuse, R3, 0x3 ;  /* 0x0000000327167211 */ /* 0x040fe200078e18ff */
[----:B------:R-:W-:Y:S01]  /*24a0*/  STL.64 [R1+0x8], R26 ;  /* 0x0000081a01007387 */ /* 0x000fe20000100a00 */
[-C--:B------:R-:W-:Y:S02]  /*24b0*/  LEA.HI.X.SX32 R251, R10, R37.reuse, 0x1, P2 ;  /* 0x000000250afb7211 */ /* 0x080fe400010f0eff */
[----:B------:R-:W-:Y:S01]  /*24c0*/  LEA.HI.X.SX32 R243, R2, R37, 0x1, P4 ;  /* 0x0000002502f37211 */ /* 0x000fe200020f0eff */
[C---:B------:R-:W-:Y:S01]  /*24d0*/  IMAD R0, R39.reuse, 0x8, R22 ;  /* 0x0000000827007824 */ /* 0x040fe200078e0216 */
[-C--:B------:R-:W-:Y:S01]  /*24e0*/  LEA R238, P2, R4, R159.reuse, 0x1 ;  /* 0x0000009f04ee7211 */ /* 0x080fe200078408ff */
[----:B------:R-:W-:Y:S01]  /*24f0*/  STL.64 [R1], R24 ;  /* 0x0000001801007387 */ /* 0x000fe20000100a00 */
[----:B------:R-:W-:Y:S02]  /*2500*/  LEA R230, P4, R6, R159, 0x1 ;  /* 0x0000009f06e67211 */ /* 0x000fe400078808ff */
[----:B------:R-:W-:Y:S01]  /*2510*/  LEA R2, R39, R0, 0x3 ;  /* 0x0000000027027211 */ /* 0x000fe200078e18ff */
[----:B------:R-:W-:Y:S01]  /*2520*/  STL.64 [R1+0x268], R72 ;  /* 0x0002684801007387 */ /* 0x000fe20000100a00 */
[----:B------:R-:W-:-:S02]  /*2530*/  LEA.HI.X.SX32 R239, R4, R37, 0x1, P2 ;  /* 0x0000002504ef7211 */ /* 0x000fc400010f0eff */
[----:B------:R-:W-:Y:S01]  /*2540*/  LEA.HI.X.SX32 R231, R6, R37, 0x1, P4 ;  /* 0x0000002506e77211 */ /* 0x000fe200020f0eff */
[----:B------:R-:W-:Y:S01]  /*2550*/  IMAD R4, R39, 0x8, R2 ;  /* 0x0000000827047824 */ /* 0x000fe200078e0202 */
[-C--:B------:R-:W-:Y:S01]  /*2560*/  LEA R226, P2, R7, R159.reuse, 0x1 ;  /* 0x0000009f07e27211 */ /* 0x080fe200078408ff */
[----:B------:R-:W-:Y:S01]  /*2570*/  STL.64 [R1+0x260], R66 ;  /* 0x0002604201007387 */ /* 0x000fe20000100a00 */
[----:B------:R-:W-:Y:S02]  /*2580*/  LEA R218, P4, R9, R159, 0x1 ;  /* 0x0000009f09da7211 */ /* 0x000fe400078808ff */
[----:B------:R-:W-:Y:S01]  /*2590*/  LEA R5, R39, R4, 0x3 ;  /* 0x0000000427057211 */ /* 0x000fe200078e18ff */
[----:B------:R0:W-:Y:S01]  /*25a0*/  STL.64 [R1+0x258], R58 ;  /* 0x0002583a01007387 */ /* 0x0001e20000100a00 */
[-C--:B------:R-:W-:Y:S02]  /*25b0*/  LEA.HI.X.SX32 R227, R7, R37.reuse, 0x1, P2 ;  /* 0x0000002507e37211 */ /* 0x080fe400010f0eff */
[----:B------:R-:W-:Y:S01]  /*25c0*/  LEA.HI.X.SX32 R219, R9, R37, 0x1, P4 ;  /* 0x0000002509db7211 */ /* 0x000fe200020f0eff */
[----:B------:R-:W-:Y:S01]  /*25d0*/  IMAD R6, R39, 0x8, R5 ;  /* 0x0000000827067824 */ /* 0x000fe200078e0205 */
[-C--:B------:R-:W-:Y:S01]  /*25e0*/  LEA R210, P3, R12, R159.reuse, 0x1 ;  /* 0x0000009f0cd27211 */ /* 0x080fe200078608ff */
[----:B------:R1:W-:Y:S01]  /*25f0*/  STL.64 [R1+0x250], R60 ;  /* 0x0002503c01007387 */ /* 0x0003e20000100a00 */
[----:B------:R-:W-:-:S02]  /*2600*/  LEA R214, P2, R11, R159, 0x1 ;  /* 0x0000009f0bd67211 */ /* 0x000fc400078408ff */
[----:B------:R-:W-:Y:S01]  /*2610*/  LEA R7, R39, R6, 0x3 ;  /* 0x0000000627077211 */ /* 0x000fe200078e18ff */
[----:B------:R2:W-:Y:S01]  /*2620*/  STL.64 [R1+0x248], R62 ;  /* 0x0002483e01007387 */ /* 0x0005e20000100a00 */
[----:B------:R-:W-:Y:S01]  /*2630*/  LEA.HI.X.SX32 R211, R12, R37, 0x1, P3 ;  /* 0x000000250cd37211 */ /* 0x000fe200018f0eff */
[----:B0-----:R-:W-:Y:S01]  /*2640*/  IMAD.WIDE R58, R65, 0x2, R16 ;  /* 0x00000002413a7825 */ /* 0x001fe200078e0210 */
[----:B------:R-:W-:Y:S02]  /*2650*/  LEA R198, P3, R15, R159, 0x1 ;  /* 0x0000009f0fc67211 */ /* 0x000fe400078608ff */
[-C--:B------:R-:W-:Y:S01]  /*2660*/  LEA.HI.X.SX32 R215, R11, R37.reuse, 0x1, P2 ;  /* 0x000000250bd77211 */ /* 0x080fe200010f0eff */
[----:B------:R-:W-:Y:S01]  /*2670*/  IMAD R8, R39, 0x8, R7 ;  /* 0x0000000827087824 */ /* 0x000fe200078e0207 */
[----:B------:R-:W-:Y:S01]  /*2680*/  LEA.HI.X.SX32 R199, R15, R37, 0x1, P3 ;  /* 0x000000250fc77211 */ /* 0x000fe200018f0eff */
[----:B-1----:R-:W-:Y:S01]  /*2690*/  IMAD.WIDE R60, R65, 0x2, R18 ;  /* 0x00000002413c7825 */ /* 0x002fe200078e0212 */
[CC--:B------:R-:W-:Y:S01]  /*26a0*/  LEA R202, P2, R14.reuse, R159.reuse, 0x1 ;  /* 0x0000009f0eca7211 */ /* 0x0c0fe200078408ff */
[----:B------:R0:W-:Y:S01]  /*26b0*/  STL.64 [R1+0x240], R58 ;  /* 0x0002403a01007387 */ /* 0x0001e20000100a00 */
[----:B------:R-:W-:Y:S01]  /*26c0*/  LEA R9, R39, R8, 0x3 ;  /* 0x0000000827097211 */ /* 0x000fe200078e18ff */
[----:B--2---:R-:W-:Y:S01]  /*26d0*/  IMAD.WIDE R62, R57, 0x2, R16 ;  /* 0x00000002393e7825 */ /* 0x004fe200078e0210 */
[----:B------:R-:W-:Y:S01]  /*26e0*/  LEA R192, P3, R3, R159, 0x1 ;  /* 0x0000009f03c07211 */ /* 0x000fe200078608ff */
[----:B------:R1:W-:Y:S01]  /*26f0*/  STL.64 [R1+0x238], R60 ;  /* 0x0002383c01007387 */ /* 0x0003e20000100a00 */
[-C--:B------:R-:W-:Y:S01]  /*2700*/  LEA.HI.X.SX32 R203, R14, R37.reuse, 0x1, P2 ;  /* 0x000000250ecb7211 */ /* 0x080fe200010f0eff */
[----:B------:R-:W-:Y:S01]  /*2710*/  IMAD R10, R39, 0x8, R9 ;  /* 0x00000008270a7824 */ /* 0x000fe200078e0209 */
[----:B------:R-:W-:Y:S01]  /*2720*/  LEA.HI.X.SX32 R193, R3, R37, 0x1, P3 ;  /* 0x0000002503c17211 */ /* 0x000fe200018f0eff */
[----:B------:R-:W-:Y:S01]  /*2730*/  STL.64 [R1+0x230], R62 ;  /* 0x0002303e01007387 */ /* 0x000fe20000100a00 */
[-C--:B------:R-:W-:Y:S01]  /*2740*/  LEA R206, P4, R13, R159.reuse, 0x1 ;  /* 0x0000009f0dce7211 */ /* 0x080fe200078808ff */
[----:B------:R-:W-:Y:S01]  /*2750*/  IMAD.MOV.U32 R15, RZ, RZ, -0x800000 ;  /* 0xff800000ff0f7424 */ /* 0x000fe200078e00ff */
[----:B------:R-:W-:Y:S01]  /*2760*/  LEA R11, R39, R10, 0x3 ;  /* 0x0000000a270b7211 */ /* 0x000fe200078e18ff */
[----:B0-----:R-:W-:Y:S01]  /*2770*/  IMAD.WIDE R58, R57, 0x2, R18 ;  /* 0x00000002393a7825 */ /* 0x001fe200078e0212 */
[----:B------:R-:W-:-:S02]  /*2780*/  LEA R194, P2, R21, R159, 0x1 ;  /* 0x0000009f15c27211 */ /* 0x000fc400078408ff */
[-C--:B------:R-:W-:Y:S01]  /*2790*/  LEA.HI.X.SX32 R207, R13, R37.reuse, 0x1, P4 ;  /* 0x000000250dcf7211 */ /* 0x080fe200020f0eff */
[----:B------:R-:W-:Y:S01]  /*27a0*/  IMAD R3, R39, 0x8, R11 ;  /* 0x0000000827037824 */ /* 0x000fe200078e020b */
[----:B------:R-:W-:Y:S01]  /*27b0*/  LEA.HI.X.SX32 R195, R21, R37, 0x1, P2 ;  /* 0x0000002515c37211 */ /* 0x000fe200010f0eff */
[C---:B-1----:R-:W-:Y:S01]  /*27c0*/  IMAD.WIDE R60, R55.reuse, 0x2, R16 ;  /* 0x00000002373c7825 */ /* 0x042fe200078e0210 */
[-C--:B------:R-:W-:Y:S01]  /*27d0*/  LEA R196, P4, R20, R159.reuse, 0x1 ;  /* 0x0000009f14c47211 */ /* 0x080fe200078808ff */
[----:B------:R0:W-:Y:S01]  /*27e0*/  STL.64 [R1+0x228], R58 ;  /* 0x0002283a01007387 */ /* 0x0001e20000100a00 */
[----:B------:R-:W-:Y:S01]  /*27f0*/  LEA R188, P2, R0, R159, 0x1 ;  /* 0x0000009f00bc7211 */ /* 0x000fe200078408ff */
[--C-:B------:R-:W-:Y:S01]  /*2800*/  IMAD.WIDE R56, R55, 0x2, R18.reuse ;  /* 0x0000000237387825 */ /* 0x100fe200078e0212 */
[C---:B------:R-:W-:Y:S01]  /*2810*/  LEA R12, R39.reuse, R3, 0x3 ;  /* 0x00000003270c7211 */ /* 0x040fe200078e18ff */
[----:B------:R-:W-:Y:S01]  /*2820*/  STL.64 [R1+0x220], R60 ;  /* 0x0002203c01007387 */ /* 0x000fe20000100a00 */
[-C--:B------:R-:W-:Y:S01]  /*2830*/  LEA.HI.X.SX32 R197, R20, R37.reuse, 0x1, P4 ;  /* 0x0000002514c57211 */ /* 0x080fe200020f0eff */
[----:B------:R-:W-:Y:S01]  /*2840*/  IMAD.WIDE R54, R52, 0x2, R18 ;  /* 0x0000000234367825 */ /* 0x000fe200078e0212 */
[----:B------:R-:W-:Y:S01]  /*2850*/  LEA.HI.X.SX32 R189, R0, R37, 0x1, P2 ;  /* 0x0000002500bd7211 */ /* 0x000fe200010f0eff */
[----:B------:R1:W-:Y:S01]  /*2860*/  STL.64 [R1+0x218], R56 ;  /* 0x0002183801007387 */ /* 0x0003e20000100a00 */
[-C--:B------:R-:W-:Y:S01]  /*2870*/  LEA R190, P4, R22, R159.reuse, 0x1 ;  /* 0x0000009f16be7211 */ /* 0x080fe200078808ff */
[----:B------:R-:W-:Y:S01]  /*2880*/  IMAD R0, R39, 0x8, R12 ;  /* 0x0000000827007824 */ /* 0x000fe200078e020c */
[----:B------:R-:W-:Y:S01]  /*2890*/  LEA R186, P3, R2, R159, 0x1 ;  /* 0x0000009f02ba7211 */ /* 0x000fe200078608ff */
[----:B0-----:R-:W-:Y:S01]  /*28a0*/  IMAD.WIDE R58, R52, 0x2, R16 ;  /* 0x00000002343a7825 */ /* 0x001fe200078e0210 */
[----:B------:R-:W-:-:S02]  /*28b0*/  LEA.HI.X.SX32 R191, R22, R37, 0x1, P4 ;  /* 0x0000002516bf7211 */ /* 0x000fc400020f0eff */
[----:B------:R-:W-:Y:S02]  /*28c0*/  LEA.HI.X.SX32 R187, R2, R37, 0x1, P3 ;  /* 0x0000002502bb7211 */ /* 0x000fe400018f0eff */
[----:B------:R-:W-:Y:S01]  /*28d0*/  LEA R184, P4, R4, R159, 0x1 ;  /* 0x0000009f04b87211 */ /* 0x000fe200078808ff */
[----:B------:R0:W-:Y:S01]  /*28e0*/  STL.64 [R1+0x210], R58 ;  /* 0x0002103a01007387 */ /* 0x0001e20000100a00 */
[----:B------:R-:W-:Y:S01]  /*28f0*/  LEA R2, R39, R0, 0x3 ;  /* 0x0000000027027211 */ /* 0x000fe200078e18ff */
[----:B-1----:R-:W-:Y:S01]  /*2900*/  IMAD.WIDE R56, R48, 0x2, R16 ;  /* 0x0000000230387825 */ /* 0x002fe200078e0210 */
[----:B------:R-:W-:Y:S01]  /*2910*/  LEA.HI.X.SX32 R185, R4, R37, 0x1, P4 ;  /* 0x0000002504b97211 */ /* 0x000fe200020f0eff */
[----:B------:R1:W-:Y:S01]  /*2920*/  STL.64 [R1+0x208], R54 ;  /* 0x0002083601007387 */ /* 0x0003e20000100a00 */
[-C--:B------:R-:W-:Y:S01]  /*2930*/  LEA R182, P2, R5, R159.reuse, 0x1 ;  /* 0x0000009f05b67211 */ /* 0x080fe200078408ff */
[----:B------:R-:W-:Y:S01]  /*2940*/  IMAD R4, R39, 0x8, R2 ;  /* 0x0000000827047824 */ /* 0x000fe200078e0202 */
[----:B------:R-:W-:Y:S01]  /*2950*/  LEA R180, P3, R6, R159, 0x1 ;  /* 0x0000009f06b47211 */ /* 0x000fe200078608ff */
[----:B------:R2:W-:Y:S01]  /*2960*/  STL.64 [R1+0x200], R56 ;  /* 0x0002003801007387 */ /* 0x0005e20000100a00 */
[----:B------:R-:W-:-:S02]  /*2970*/  LEA.HI.X.SX32 R183, R5, R37, 0x1, P2 ;  /* 0x0000002505b77211 */ /* 0x000fc400010f0eff */
[----:B------:R-:W-:Y:S01]  /*2980*/  LEA R5, R39, R4, 0x3 ;  /* 0x0000000427057211 */ /* 0x000fe200078e18ff */
[----:B0-----:R-:W-:Y:S01]  /*2990*/  IMAD.WIDE R58, R48, 0x2, R18 ;  /* 0x00000002303a7825 */ /* 0x001fe200078e0212 */
[----:B------:R-:W-:Y:S02]  /*29a0*/  LEA.HI.X.SX32 R181, R6, R37, 0x1, P3 ;  /* 0x0000002506b57211 */ /* 0x000fe400018f0eff */
[-C--:B------:R-:W-:Y:S01]  /*29b0*/  LEA R174, P4, R7, R159.reuse, 0x1 ;  /* 0x0000009f07ae7211 */ /* 0x080fe200078808ff */
[----:B------:R-:W-:Y:S01]  /*29c0*/  IMAD R6, R39, 0x8, R5 ;  /* 0x0000000827067824 */ /* 0x000fe200078e0205 */
[----:B------:R-:W-:Y:S01]  /*29d0*/  LEA R170, P3, R9, R159, 0x1 ;  /* 0x0000009f09aa7211 */ /* 0x000fe200078608ff */
[C---:B-1----:R-:W-:Y:S01]  /*29e0*/  IMAD.WIDE R54, R44.reuse, 0x2, R16 ;  /* 0x000000022c367825 */ /* 0x042fe200078e0210 */
[-C--:B------:R-:W-:Y:S01]  /*29f0*/  LEA.HI.X.SX32 R175, R7, R37.reuse, 0x1, P4 ;  /* 0x0000002507af7211 */ /* 0x080fe200020f0eff */
[----:B------:R0:W-:Y:S01]  /*2a00*/  STL.64 [R1+0x1f8], R58 ;  /* 0x0001f83a01007387 */ /* 0x0001e20000100a00 */
[----:B------:R-:W-:Y:S01]  /*2a10*/  LEA.HI.X.SX32 R171, R9, R37, 0x1, P3 ;  /* 0x0000002509ab7211 */ /* 0x000fe200018f0eff */
[----:B--2---:R-:W-:Y:S01]  /*2a20*/  IMAD.WIDE R56, R44, 0x2, R18 ;  /* 0x000000022c387825 */ /* 0x004fe200078e0212 */
[CC--:B------:R-:W-:Y:S01]  /*2a30*/  LEA R172, P2, R8.reuse, R159.reuse, 0x1 ;  /* 0x0000009f08ac7211 */ /* 0x0c0fe200078408ff */
[----:B------:R1:W-:Y:S01]  /*2a40*/  STL.64 [R1+0x1f0], R54 ;  /* 0x0001f03601007387 */ /* 0x0003e20000100a00 */
[----:B------:R-:W-:Y:S01]  /*2a50*/  LEA R22, P3, R3, R159, 0x1 ;  /* 0x0000009f03167211 */ /* 0x000fe200078608ff */
[----:B------:R-:W-:Y:S01]  /*2a60*/  IMAD.MOV.U32 R9, RZ, RZ, RZ ;  /* 0x000000ffff097224 */ /* 0x000fe200078e00ff */
[----:B------:R-:W-:Y:S01]  /*2a70*/  LEA R7, R39, R6, 0x3 ;  /* 0x0000000627077211 */ /* 0x000fe200078e18ff */
[----:B------:R2:W-:Y:S01]  /*2a80*/  STL.64 [R1+0x1e8], R56 ;  /* 0x0001e83801007387 */ /* 0x0005e20000100a00 */
[----:B------:R-:W-:-:S02]  /*2a90*/  LEA.HI.X.SX32 R173, R8, R37, 0x1, P2 ;  /* 0x0000002508ad7211 */ /* 0x000fc400010f0eff */
[----:B------:R-:W-:Y:S01]  /*2aa0*/  LEA.HI.X.SX32 R23, R3, R37, 0x1, P3 ;  /* 0x0000002503177211 */ /* 0x000fe200018f0eff */
[----:B------:R-:W-:Y:S01]  /*2ab0*/  IMAD R3, R39, 0x8, R7 ;  /* 0x0000000827037824 */ /* 0x000fe200078e0207 */
[CC--:B------:R-:W-:Y:S01]  /*2ac0*/  LEA R20, P2, R11.reuse, R159.reuse, 0x1 ;  /* 0x0000009f0b147211 */ /* 0x0c0fe200078408ff */
[----:B0-----:R-:W-:Y:S01]  /*2ad0*/  IMAD.WIDE R58, R40, 0x2, R16 ;  /* 0x00000002283a7825 */ /* 0x001fe200078e0210 */
[----:B------:R-:W-:Y:S02]  /*2ae0*/  LEA R168, P4, R10, R159, 0x1 ;  /* 0x0000009f0aa87211 */ /* 0x000fe400078808ff */
[----:B------:R-:W-:Y:S01]  /*2af0*/  LEA.HI.X.SX32 R21, R11, R37, 0x1, P2 ;  /* 0x000000250b157211 */ /* 0x000fe200010f0eff */
[----:B------:R-:W-:Y:S01]  /*2b00*/  IMAD R11, R53, 0xd, RZ ;  /* 0x0000000d350b7824 */ /* 0x000fe200078e02ff */
[----:B------:R-:W-:Y:S01]  /*2b10*/  LEA R26, P2, R0, R159, 0x1 ;  /* 0x0000009f001a7211 */ /* 0x000fe200078408ff */
[----:B-1----:R-:W-:Y:S01]  /*2b20*/  IMAD.WIDE R54, R40, 0x2, R18 ;  /* 0x0000000228367825 */ /* 0x002fe200078e0212 */
[----:B------:R-:W-:Y:S01]  /*2b30*/  LEA R8, R39, R3, 0x3 ;  /* 0x0000000327087211 */ /* 0x000fe200078e18ff */
[----:B------:R0:W-:Y:S01]  /*2b40*/  STL.64 [R1+0x1e0], R58 ;  /* 0x0001e03a01007387 */ /* 0x0001e20000100a00 */
[-C--:B------:R-:W-:Y:S01]  /*2b50*/  LEA.HI.X.SX32 R169, R10, R37.reuse, 0x1, P4 ;  /* 0x000000250aa97211 */ /* 0x080fe200020f0eff */
[----:B--2---:R-:W-:Y:S01]  /*2b60*/  IMAD.WIDE R56, R11, 0x2, R16 ;  /* 0x000000020b387825 */ /* 0x004fe200078e0210 */
[----:B------:R-:W-:Y:S01]  /*2b70*/  LEA.HI.X.SX32 R27, R0, R37, 0x1, P2 ;  /* 0x00000025001b7211 */ /* 0x000fe200010f0eff */
[----:B------:R1:W-:Y:S01]  /*2b80*/  STL.64 [R1+0x1d8], R54 ;  /* 0x0001d83601007387 */ /* 0x0003e20000100a00 */
[-C--:B------:R-:W-:Y:S01]  /*2b90*/  LEA R24, P4, R12, R159.reuse, 0x1 ;  /* 0x0000009f0c187211 */ /* 0x080fe200078808ff */
[----:B------:R-:W-:Y:S01]  /*2ba0*/  IMAD R0, R39, 0x8, R8 ;  /* 0x0000000827007824 */ /* 0x000fe200078e0208 */
[----:B------:R-:W-:Y:S01]  /*2bb0*/  LEA R28, P3, R2, R159, 0x1 ;  /* 0x0000009f021c7211 */ /* 0x000fe200078608ff */
[----:B------:R2:W-:Y:S01]  /*2bc0*/  STL.64 [R1+0x1d0], R56 ;  /* 0x0001d03801007387 */ /* 0x0005e20000100a00 */
[-C--:B------:R-:W-:Y:S01]  /*2bd0*/  LEA.HI.X.SX32 R25, R12, R37.reuse, 0x1, P4 ;  /* 0x000000250c197211 */ /* 0x080fe200020f0eff */
[----:B------:R-:W-:Y:S01]  /*2be0*/  IMAD R10, R53, 0x12, RZ ;  /* 0x00000012350a7824 */ /* 0x000fe200078e02ff */
[----:B------:R-:W-:Y:S01]  /*2bf0*/  LEA.HI.X.SX32 R29, R2, R37, 0x1, P3 ;  /* 0x00000025021d7211 */ /* 0x000fe200018f0eff */
[----:B0-----:R-:W-:Y:S01]  /*2c00*/  IMAD.WIDE R58, R11, 0x2, R18 ;  /* 0x000000020b3a7825 */ /* 0x001fe200078e0212 */
[----:B------:R-:W-:-:S02]  /*2c10*/  LEA R32, P2, R5, R159, 0x1 ;  /* 0x0000009f05207211 */ /* 0x000fc400078408ff */
[-C--:B------:R-:W-:Y:S02]  /*2c20*/  LEA R30, P4, R4, R159.reuse, 0x1 ;  /* 0x0000009f041e7211 */ /* 0x080fe400078808ff */
[----:B------:R-:W-:Y:S01]  /*2c30*/  LEA R34, P3, R6, R159, 0x1 ;  /* 0x0000009f06227211 */ /* 0x000fe200078608ff */
[----:B------:R0:W-:Y:S01]  /*2c40*/  STL.64 [R1+0x1c8], R58 ;  /* 0x0001c83a01007387 */ /* 0x0001e20000100a00 */
[----:B------:R-:W-:Y:S02]  /*2c50*/  LEA R2, R39, R0, 0x3 ;  /* 0x0000000027027211 */ /* 0x000fe400078e18ff */
[-C--:B------:R-:W-:Y:S02]  /*2c60*/  LEA.HI.X.SX32 R33, R5, R37.reuse, 0x1, P2 ;  /* 0x0000002505217211 */ /* 0x080fe400010f0eff */
[-C--:B------:R-:W-:Y:S01]  /*2c70*/  LEA.HI.X.SX32 R31, R4, R37.reuse, 0x1, P4 ;  /* 0x00000025041f7211 */ /* 0x080fe200020f0eff */
[----:B------:R-:W-:Y:S01]  /*2c80*/  IMAD R4, R39, 0x8, R2 ;  /* 0x0000000827047824 */ /* 0x000fe200078e0202 */
[----:B------:R-:W-:-:S02]  /*2c90*/  LEA.HI.X.SX32 R35, R6, R37, 0x1, P3 ;  /* 0x0000002506237211 */ /* 0x000fc400018f0eff */
[-C--:B------:R-:W-:Y:S02]  /*2ca0*/  LEA R146, P2, R3, R159.reuse, 0x1 ;  /* 0x0000009f03927211 */ /* 0x080fe400078408ff */
[CC--:B------:R-:W-:Y:S02]  /*2cb0*/  LEA R148, P3, R8.reuse, R159.reuse, 0x1 ;  /* 0x0000009f08947211 */ /* 0x0c0fe400078608ff */
[----:B------:R-:W-:Y:S02]  /*2cc0*/  LEA R144, P4, R7, R159, 0x1 ;  /* 0x0000009f07907211 */ /* 0x000fe400078808ff */
[-C--:B------:R-:W-:Y:S01]  /*2cd0*/  LEA.HI.X.SX32 R147, R3, R37.reuse, 0x1, P2 ;  /* 0x0000002503937211 */ /* 0x080fe200010f0eff */
[----:B------:R-:W-:Y:S01]  /*2ce0*/  IMAD R3, R53, 0xe, RZ ;  /* 0x0000000e35037824 */ /* 0x000fe200078e02ff */
[----:B------:R-:W-:Y:S01]  /*2cf0*/  LEA.HI.X.SX32 R149, R8, R37, 0x1, P3 ;  /* 0x0000002508957211 */ /* 0x000fe200018f0eff */
[----:B------:R-:W-:Y:S01]  /*2d00*/  IMAD.MOV.U32 R8, RZ, RZ, 0x3f800000 ;  /* 0x3f800000ff087424 */ /* 0x000fe200078e00ff */
[----:B------:R-:W-:Y:S01]  /*2d10*/  LEA R152, P2, R2, R159, 0x1 ;  /* 0x0000009f02987211 */ /* 0x000fe200078408ff */
[----:B-1----:R-:W-:Y:S01]  /*2d20*/  IMAD.WIDE R54, R3, 0x2, R16 ;  /* 0x0000000203367825 */ /* 0x002fe200078e0210 */
[----:B------:R-:W-:-:S02]  /*2d30*/  LEA.HI.X.SX32 R145, R7, R37, 0x1, P4 ;  /* 0x0000002507917211 */ /* 0x000fc400020f0eff */
[-C--:B------:R-:W-:Y:S01]  /*2d40*/  LEA R154, P3, R4, R159.reuse, 0x1 ;  /* 0x0000009f049a7211 */ /* 0x080fe200078608ff */
[----:B--2---:R-:W-:Y:S01]  /*2d50*/  IMAD.WIDE R56, R3, 0x2, R18 ;  /* 0x0000000203387825 */ /* 0x004fe200078e0212 */
[----:B------:R-:W-:Y:S01]  /*2d60*/  LEA R150, P4, R0, R159, 0x1 ;  /* 0x0000009f00967211 */ /* 0x000fe200078808ff */
[----:B------:R1:W-:Y:S01]  /*2d70*/  STL.64 [R1+0x1c0], R54 ;  /* 0x0001c03601007387 */ /* 0x0003e20000100a00 */
[----:B------:R-:W-:Y:S01]  /*2d80*/  LEA R5, R39, R4, 0x3 ;  /* 0x0000000427057211 */ /* 0x000fe200078e18ff */
[----:B------:R-:W-:Y:S01]  /*2d90*/  IMAD.MOV.U32 R7, RZ, RZ, -0x800000 ;  /* 0xff800000ff077424 */ /* 0x000fe200078e00ff */
[-C--:B------:R-:W-:Y:S01]  /*2da0*/  LEA.HI.X.SX32 R153, R2, R37.reuse, 0x1, P2 ;  /* 0x0000002502997211 */ /* 0x080fe200010f0eff */
[----:B------:R-:W-:Y:S01]  /*2db0*/  IMAD R2, R53, 0xf, RZ ;  /* 0x0000000f35027824 */ /* 0x000fe200078e02ff */
[-C--:B------:R-:W-:Y:S01]  /*2dc0*/  LEA.HI.X.SX32 R155, R4, R37.reuse, 0x1, P3 ;  /* 0x00000025049b7211 */ /* 0x080fe200018f0eff */
[----:B------:R2:W-:Y:S01]  /*2dd0*/  STL.64 [R1+0x1b8], R56 ;  /* 0x0001b83801007387 */ /* 0x0005e20000100a00 */
[----:B------:R-:W-:Y:S01]  /*2de0*/  LEA.HI.X.SX32 R151, R0, R37, 0x1, P4 ;  /* 0x0000002500977211 */ /* 0x000fe200020f0eff */
[----:B------:R-:W-:Y:S01]  /*2df0*/  IMAD R0, R39, 0x8, R5 ;  /* 0x0000000827007824 */ /* 0x000fe200078e0205 */
[----:B------:R-:W-:Y:S01]  /*2e00*/  SHF.L.U32 R4, R53, 0x4, RZ ;  /* 0x0000000435047819 */ /* 0x000fe200000006ff */
[----:B0-----:R-:W-:Y:S01]  /*2e10*/  IMAD.WIDE R58, R2, 0x2, R16 ;  /* 0x00000002023a7825 */ /* 0x001fe200078e0210 */
[----:B------:R-:W-:-:S02]  /*2e20*/  LEA R156, P4, R5, R159, 0x1 ;  /* 0x0000009f059c7211 */ /* 0x000fc400078808ff */
[----:B------:R-:W-:Y:S01]  /*2e30*/  LEA R158, P5, R0, R159, 0x1 ;  /* 0x0000009f009e7211 */ /* 0x000fe200078a08ff */
[----:B-1----:R-:W-:Y:S01]  /*2e40*/  IMAD.WIDE R54, R2, 0x2, R18 ;  /* 0x0000000202367825 */ /* 0x002fe200078e0212 */
[-C--:B------:R-:W-:Y:S01]  /*2e50*/  LEA.HI.X.SX32 R157, R5, R37.reuse, 0x1, P4 ;  /* 0x00000025059d7211 */ /* 0x080fe200020f0eff */
[----:B------:R-:W-:Y:S01]  /*2e60*/  STL.64 [R1+0x1b0], R58 ;  /* 0x0001b03a01007387 */ /* 0x000fe20000100a00 */
[----:B------:R-:W-:Y:S01]  /*2e70*/  LEA.HI.X.SX32 R159, R0, R37, 0x1, P5 ;  /* 0x00000025009f7211 */ /* 0x000fe200028f0eff */
[C---:B--2---:R-:W-:Y:S01]  /*2e80*/  IMAD.WIDE R56, R4.reuse, 0x2, R16 ;  /* 0x0000000204387825 */ /* 0x044fe200078e0210 */
[----:B------:R-:W-:Y:S01]  /*2e90*/  MOV R12, RZ ;  /* 0x000000ff000c7202 */ /* 0x000fe20000000f00 */
[----:B------:R0:W-:Y:S01]  /*2ea0*/  STL.64 [R1+0x1a8], R54 ;  /* 0x0001a83601007387 */ /* 0x0001e20000100a00 */
[----:B------:R-:W-:Y:S01]  /*2eb0*/  MOV R14, 0xff800000 ;  /* 0xff800000000e7802 */ /* 0x000fe20000000f00 */
[----:B------:R-:W-:Y:S01]  /*2ec0*/  IMAD R5, R53, 0x11, RZ ;  /* 0x0000001135057824 */ /* 0x000fe200078e02ff */
[----:B------:R-:W-:Y:S01]  /*2ed0*/  MOV R6, 0x3f800000 ;  /* 0x3f80000000067802 */ /* 0x000fe20000000f00 */
[----:B------:R-:W-:Y:S01]  /*2ee0*/  IMAD.WIDE R2, R4, 0x2, R18 ;  /* 0x0000000204027825 */ /* 0x000fe200078e0212 */
[----:B------:R-:W-:Y:S01]  /*2ef0*/  STL.64 [R1+0x1a0], R56 ;  /* 0x0001a03801007387 */ /* 0x000fe20000100a00 */
[----:B------:R-:W-:-:S02]  /*2f00*/  MOV R13, 0x3f800000 ;  /* 0x3f800000000d7802 */ /* 0x000fc40000000f00 */
[C---:B------:R-:W-:Y:S01]  /*2f10*/  IMAD R37, R53.reuse, 0x13, RZ ;  /* 0x0000001335257824 */ /* 0x040fe200078e02ff */
[----:B------:R1:W-:Y:S01]  /*2f20*/  STL.64 [R1+0x198], R2 ;  /* 0x0001980201007387 */ /* 0x0003e20000100a00 */
[----:B------:R-:W-:Y:S02]  /*2f30*/  IMAD R39, R53, 0x15, RZ ;  /* 0x0000001535277824 */ /* 0x000fe400078e02ff */
[----:B0-----:R-:W-:-:S04]  /*2f40*/  IMAD.WIDE R54, R5, 0x2, R16 ;  /* 0x0000000205367825 */ /* 0x001fc800078e0210 */
[----:B------:R-:W-:Y:S01]  /*2f50*/  IMAD.WIDE R4, R5, 0x2, R18 ;  /* 0x0000000205047825 */ /* 0x000fe200078e0212 */
[----:B------:R-:W-:Y:S03]  /*2f60*/  STL.64 [R1+0x190], R54 ;  /* 0x0001903601007387 */ /* 0x000fe60000100a00 */
[----:B------:R-:W-:Y:S01]  /*2f70*/  IMAD R53, R53, 0x1f, RZ ;  /* 0x0000001f35357824 */ /* 0x000fe200078e02ff */
[----:B------:R0:W-:Y:S01]  /*2f80*/  STL.64 [R1+0x188], R4 ;  /* 0x0001880401007387 */ /* 0x0001e20000100a00 */
[----:B-1----:R-:W-:-:S04]  /*2f90*/  IMAD.WIDE R2, R10, 0x2, R16 ;  /* 0x000000020a027825 */ /* 0x002fc800078e0210 */
[----:B------:R-:W-:Y:S01]  /*2fa0*/  IMAD.WIDE R10, R10, 0x2, R18 ;  /* 0x000000020a0a7825 */ /* 0x000fe200078e0212 */
[----:B------:R1:W-:Y:S03]  /*2fb0*/  STL.64 [R1+0x180], R2 ;  /* 0x0001800201007387 */ /* 0x0003e60000100a00 */
[----:B------:R-:W-:Y:S01]  /*2fc0*/  IMAD.MOV.U32 R0, RZ, RZ, 0x3f800000 ;  /* 0x3f800000ff007424 */ /* 0x000fe200078e00ff */
[----:B------:R2:W-:Y:S01]  /*2fd0*/  STL.64 [R1+0x178], R10 ;  /* 0x0001780a01007387 */ /* 0x0005e20000100a00 */
[----:B0-----:R-:W-:-:S05]  /*2fe0*/  IMAD.WIDE R4, R37, 0x2, R16 ;  /* 0x0000000225047825 */ /* 0x001fca00078e0210 */
[----:B------:R0:W-:Y:S01]  /*2ff0*/  STL.64 [R1+0x170], R4 ;  /* 0x0001700401007387 */ /* 0x0001e20000100a00 */
[----:B-1----:R-:W-:-:S04]  /*3000*/  IMAD.WIDE R2, R37, 0x2, R18 ;  /* 0x0000000225027825 */ /* 0x002fc800078e0212 */
[C---:B--2---:R-:W-:Y:S01]  /*3010*/  IMAD.WIDE R10, R38.reuse, 0x2, R16 ;  /* 0x00000002260a7825 */ /* 0x044fe200078e0210 */
[----:B------:R1:W-:Y:S04]  /*3020*/  STL.64 [R1+0x168], R2 ;  /* 0x0001680201007387 */ /* 0x0003e80000100a00 */
[----:B------:R2:W-:Y:S01]  /*3030*/  STL.64 [R1+0x160], R10 ;  /* 0x0001600a01007387 */ /* 0x0005e20000100a00 */
[----:B0-----:R-:W-:-:S05]  /*3040*/  IMAD.WIDE R4, R38, 0x2, R18 ;  /* 0x0000000226047825 */ /* 0x001fca00078e0212 */
[----:B------:R0:W-:Y:S01]  /*3050*/  STL.64 [R1+0x158], R4 ;  /* 0x0001580401007387 */ /* 0x0001e20000100a00 */
[----:B-1----:R-:W-:-:S04]  /*3060*/  IMAD.WIDE R2, R39, 0x2, R16 ;  /* 0x0000000227027825 */ /* 0x002fc800078e0210 */
[----:B--2---:R-:W-:Y:S01]  /*3070*/  IMAD.WIDE R10, R39, 0x2, R18 ;  /* 0x00000002270a7825 */ /* 0x004fe200078e0212 */
[----:B------:R1:W-:Y:S04]  /*3080*/  STL.64 [R1+0x150], R2 ;  /* 0x0001500201007387 */ /* 0x0003e80000100a00 */
        /* <DEDUP_REMOVED lines=39> */
[----:B-1----:R-:W-:-:S05]  /*3300*/  IMAD.WIDE R2, R53, 0x2, R18 ;  /* 0x0000000235027825 */ /* 0x002fca00078e0212 */
[----:B------:R2:W-:Y:S02]  /*3310*/  STL.64 [R1+0xa8], R2 ;  /* 0x0000a80201007387 */ /* 0x0005e40000100a00 */
.L_x_1:
[----:B------:R-:W3:Y:S04]  /*3320*/  LDL.64 R46, [R1+0x268] ;  /* 0x00026800012e7983 */ /* 0x000ee80000100a00 */
[----:B------:R-:W4:Y:S04]  /*3330*/  LDL.64 R40, [R1+0x260] ;  /* 0x0002600001287983 */ /* 0x000f280000100a00 */
[----:B------:R-:W5:Y:S04]  /*3340*/  LDL.64 R38, [R1+0x258] ;  /* 0x0002580001267983 */ /* 0x000f680000100a00 */
        /* <DEDUP_REMOVED lines=26> */
[----:B------:R-:W5:Y:S01]  /*34f0*/  LDL.64 R216, [R1+0xe8] ;  /* 0x0000e80001d87983 */ /* 0x000f620000100a00 */
[----:B--2---:R-:W-:-:S03]  /*3500*/  IMAD.WIDE R2, R9, 0x2, R18 ;  /* 0x0000000209027825 */ /* 0x004fc600078e0212 */
[----:B------:R-:W2:Y:S04]  /*3510*/  LDL.64 R236, [R1+0xe0] ;  /* 0x0000e00001ec7983 */ /* 0x000ea80000100a00 */
[----:B------:R0:W2:Y:S01]  /*3520*/  LDG.E.U16 R3, desc[UR10][R2.64] ;  /* 0x0000000a02037981 */ /* 0x0000a2000c1e1500 */
[----:B------:R-:W-:-:S03]  /*3530*/  IMAD.WIDE R4, R9, 0x2, R16 ;  /* 0x0000000209047825 */ /* 0x000fc600078e0210 */
[----:B------:R-:W2:Y:S04]  /*3540*/  LDL.64 R232, [R1+0xd8] ;  /* 0x0000d80001e87983 */ /* 0x000ea80000100a00 */
[----:B------:R-:W2:Y:S01]  /*3550*/  LDG.E.U16 R5, desc[UR10][R4.64] ;  /* 0x0000000a04057981 */ /* 0x000ea2000c1e1500 */
[----:B0-----:R-:W0:Y:S03]  /*3560*/  LDC R2, c[0x0][0x254] ;  /* 0x00009500ff027b82 */ /* 0x001e260000000800 */
[----:B------:R-:W2:Y:S04]  /*3570*/  LDL.64 R228, [R1+0xd0] ;  /* 0x0000d00001e47983 */ /* 0x000ea80000100a00 */
[----:B------:R-:W2:Y:S04]  /*3580*/  LDL.64 R224, [R1+0xc0] ;  /* 0x0000c00001e07983 */ /* 0x000ea80000100a00 */
[----:B------:R-:W2:Y:S04]  /*3590*/  LDL.64 R220, [R1+0xb0] ;  /* 0x0000b00001dc7983 */ /* 0x000ea80000100a00 */
[----:B------:R-:W2:Y:S04]  /*35a0*/  LDL.64 R244, [R1+0x80] ;  /* 0x0000800001f47983 */ /* 0x000ea80000100a00 */
[----:B------:R-:W2:Y:S01]  /*35b0*/  LDL.64 R240, [R1+0x78] ;  /* 0x0000780001f07983 */ /* 0x000ea20000100a00 */
[----:B---3--:R-:W-:-:S03]  /*35c0*/  IMAD.WIDE R66, R9, 0x2, R46 ;  /* 0x0000000209427825 */ /* 0x008fc600078e022e */
[----:B------:R-:W3:Y:S01]  /*35d0*/  LDL.64 R46, [R1+0x218] ;  /* 0x00021800012e7983 */ /* 0x000ee20000100a00 */
[----:B----4-:R-:W-:-:S03]  /*35e0*/  IMAD.WIDE R40, R9, 0x2, R40 ;  /* 0x0000000209287825 */ /* 0x010fc600078e0228 */
[----:B------:R-:W4:Y:S01]  /*35f0*/  LDG.E.U16 R66, desc[UR10][R66.64] ;  /* 0x0000000a42427981 */ /* 0x000f22000c1e1500 */
[----:B-----5:R-:W-:-:S03]  /*3600*/  IMAD.WIDE R38, R9, 0x2, R38 ;  /* 0x0000000209267825 */ /* 0x020fc600078e0226 */
[----:B------:R1:W5:Y:S01]  /*3610*/  LDG.E.U16 R61, desc[UR10][R40.64] ;  /* 0x0000000a283d7981 */ /* 0x000362000c1e1500 */
[----:B------:R-:W-:-:S03]  /*3620*/  IMAD.WIDE R44, R9, 0x2, R44 ;  /* 0x00000002092c7825 */ /* 0x000fc600078e022c */
[----:B------:R0:W5:Y:S01]  /*3630*/  LDG.E.U16 R60, desc[UR10][R38.64] ;  /* 0x0000000a263c7981 */ /* 0x000162000c1e1500 */
[----:B-1----:R-:W-:-:S03]  /*3640*/  IMAD.WIDE R40, R9, 0x2, R54 ;  /* 0x0000000209287825 */ /* 0x002fc600078e0236 */
[----:B------:R1:W5:Y:S01]  /*3650*/  LDG.E.U16 R55, desc[UR10][R44.64] ;  /* 0x0000000a2c377981 */ /* 0x000362000c1e1500 */
[----:B0-----:R-:W-:-:S03]  /*3660*/  IMAD.WIDE R38, R9, 0x2, R50 ;  /* 0x0000000209267825 */ /* 0x001fc600078e0232 */
[----:B------:R0:W5:Y:S04]  /*3670*/  LDG.E.U16 R54, desc[UR10][R40.64] ;  /* 0x0000000a28367981 */ /* 0x000168000c1e1500 */
[----:B------:R-:W2:Y:S01]  /*3680*/  LDL.64 R50, [R1+0x1d8] ;  /* 0x0001d80001327983 */ /* 0x000ea20000100a00 */
[----:B-1----:R-:W-:-:S03]  /*3690*/  IMAD.WIDE R44, R9, 0x2, R58 ;  /* 0x00000002092c7825 */ /* 0x002fc600078e023a */
[----:B------:R-:W4:Y:S01]  /*36a0*/  LDL.64 R58, [R1+0x1d0] ;  /* 0x0001d000013a7983 */ /* 0x000f220000100a00 */
[----:B0-----:R-:W-:-:S03]  /*36b0*/  IMAD.WIDE R40, R9, 0x2, R48 ;  /* 0x0000000209287825 */ /* 0x001fc600078e0230 */
[----:B------:R0:W5:Y:S02]  /*36c0*/  LDG.E.U16 R48, desc[UR10][R38.64] ;  /* 0x0000000a26307981 */ /* 0x000164000c1e1500 */
[C---:B0-----:R-:W-:Y:S02]  /*36d0*/  IMAD.WIDE R38, R9.reuse, 0x2, R52 ;  /* 0x0000000209267825 */ /* 0x041fe400078e0234 */
[----:B------:R-:W2:Y:S02]  /*36e0*/  LDL.64 R52, [R1+0x1c0] ;  /* 0x0001c00001347983 */ /* 0x000ea40000100a00 */
[----:B------:R-:W-:-:S05]  /*36f0*/  IMAD.WIDE R42, R9, 0x2, R42 ;  /* 0x00000002092a7825 */ /* 0x000fca00078e022a */
[----:B------:R-:W5:Y:S04]  /*3700*/  LDG.E.U16 R49, desc[UR10][R42.64] ;  /* 0x0000000a2a317981 */ /* 0x000f68000c1e1500 */
[----:B------:R0:W5:Y:S04]  /*3710*/  LDG.E.U16 R43, desc[UR10][R40.64] ;  /* 0x0000000a282b7981 */ /* 0x000168000c1e1500 */
[----:B------:R-:W5:Y:S01]  /*3720*/  LDG.E.U16 R42, desc[UR10][R44.64] ;  /* 0x0000000a2c2a7981 */ /* 0x000f62000c1e1500 */
[----:B0-----:R-:W-:-:S03]  /*3730*/  IMAD.WIDE R40, R9, 0x2, R138 ;  /* 0x0000000209287825 */ /* 0x001fc600078e028a */
[----:B------:R-:W5:Y:S04]  /*3740*/  LDL.64 R138, [R1+0x1a8] ;  /* 0x0001a800018a7983 */ /* 0x000f680000100a00 */
[----:B------:R0:W5:Y:S02]  /*3750*/  LDG.E.U16 R45, desc[UR10][R38.64] ;  /* 0x0000000a262d7981 */ /* 0x000164000c1e1500 */
[C---:B0-----:R-:W-:Y:S02]  /*3760*/  IMAD.WIDE R38, R9.reuse, 0x2, R136 ;  /* 0x0000000209267825 */ /* 0x041fe400078e0288 */
[----:B------:R0:W5:Y:S04]  /*3770*/  LDG.E.U16 R137, desc[UR10][R40.64] ;  /* 0x0000000a28897981 */ /* 0x000168000c1e1500 */
[----:B------:R1:W5:Y:S01]  /*3780*/  LDG.E.U16 R136, desc[UR10][R38.64] ;  /* 0x0000000a26887981 */ /* 0x000362000c1e1500 */
[----:B0-----:R-:W-:-:S04]  /*3790*/  IMAD.WIDE R40, R9, 0x2, R72 ;  /* 0x0000000209287825 */ /* 0x001fc800078e0248 */
[C---:B-1----:R-:W-:Y:S01]  /*37a0*/  IMAD.WIDE R38, R9.reuse, 0x2, R62 ;  /* 0x0000000209267825 */ /* 0x042fe200078e023e */
[----:B------:R0:W5:Y:S04]  /*37b0*/  LDG.E.U16 R73, desc[UR10][R40.64] ;  /* 0x0000000a28497981 */ /* 0x000168000c1e1500 */
[----:B------:R-:W5:Y:S01]  /*37c0*/  LDL.64 R62, [R1+0x180] ;  /* 0x00018000013e7983 */ /* 0x000f620000100a00 */
[----:B0-----:R-:W-:-:S03]  /*37d0*/  IMAD.WIDE R40, R9, 0x2, R56 ;  /* 0x0000000209287825 */ /* 0x001fc600078e0238 */
[----:B------:R-:W5:Y:S01]  /*37e0*/  LDL.64 R56, [R1+0x188] ;  /* 0x0001880001387983 */ /* 0x000f620000100a00 */
[----:B---3--:R-:W-:-:S05]  /*37f0*/  IMAD.WIDE R46, R9, 0x2, R46 ;  /* 0x00000002092e7825 */ /* 0x008fca00078e022e */
[----:B------:R0:W3:Y:S02]  /*3800*/  LDG.E.U16 R37, desc[UR10][R46.64] ;  /* 0x0000000a2e257981 */ /* 0x0000e4000c1e1500 */
[C---:B0-----:R-:W-:Y:S02]  /*3810*/  IMAD.WIDE R46, R9.reuse, 0x2, R64 ;  /* 0x00000002092e7825 */ /* 0x041fe400078e0240 */
[----:B------:R4:W3:Y:S04]  /*3820*/  LDG.E.U16 R64, desc[UR10][R38.64] ;  /* 0x0000000a26407981 */ /* 0x0008e8000c1e1500 */
[----:B------:R0:W3:Y:S01]  /*3830*/  LDG.E.U16 R65, desc[UR10][R46.64] ;  /* 0x0000000a2e417981 */ /* 0x0000e2000c1e1500 */
[----:B----4-:R-:W-:-:S03]  /*3840*/  IMAD.WIDE R38, R9, 0x2, R58 ;  /* 0x0000000209267825 */ /* 0x010fc600078e023a */
[----:B------:R2:W4:Y:S01]  /*3850*/  LDG.E.U16 R59, desc[UR10][R40.64] ;  /* 0x0000000a283b7981 */ /* 0x000522000c1e1500 */
[----:B0-----:R-:W-:-:S03]  /*3860*/  IMAD.WIDE R46, R9, 0x2, R166 ;  /* 0x00000002092e7825 */ /* 0x001fc600078e02a6 */
[----:B------:R-:W3:Y:S01]  /*3870*/  LDL.64 R166, [R1+0x170] ;  /* 0x0001700001a67983 */ /* 0x000ee20000100a00 */
[----:B--2---:R-:W-:-:S03]  /*3880*/  IMAD.WIDE R40, R9, 0x2, R52 ;  /* 0x0000000209287825 */ /* 0x004fc600078e0234 */
[----:B------:R0:W2:Y:S01]  /*3890*/  LDG.E.U16 R53, desc[UR10][R38.64] ;  /* 0x0000000a26357981 */ /* 0x0000a2000c1e1500 */
[----:B------:R-:W-:-:S03]  /*38a0*/  IMAD.WIDE R50, R9, 0x2, R50 ;  /* 0x0000000209327825 */ /* 0x000fc600078e0232 */
[----:B------:R-:W2:Y:S04]  /*38b0*/  LDG.E.U16 R52, desc[UR10][R46.64] ;  /* 0x0000000a2e347981 */ /* 0x000ea8000c1e1500 */
[----:B------:R5:W2:Y:S01]  /*38c0*/  LDG.E.U16 R58, desc[UR10][R50.64] ;  /* 0x0000000a323a7981 */ /* 0x000aa2000c1e1500 */
[----:B0-----:R-:W-:-:S03]  /*38d0*/  IMAD.WIDE R38, R9, 0x2, R140 ;  /* 0x0000000209267825 */ /* 0x001fc600078e028c */
[----:B------:R-:W4:Y:S04]  /*38e0*/  LDL.64 R140, [R1+0x168] ;  /* 0x00016800018c7983 */ /* 0x000f280000100a00 */
[----:B------:R0:W2:Y:S01]  /*38f0*/  LDG.E.U16 R47, desc[UR10][R40.64] ;  /* 0x0000000a282f7981 */ /* 0x0000a2000c1e1500 */
[----:B------:R-:W-:-:S03]  /*3900*/  IMAD.WIDE R74, R9, 0x2, R74 ;  /* 0x00000002094a7825 */ /* 0x000fc600078e024a */
[----:B------:R-:W2:Y:S04]  /*3910*/  LDG.E.U16 R46, desc[UR10][R38.64] ;  /* 0x0000000a262e7981 */ /* 0x000ea8000c1e1500 */
[----:B------:R-:W2:Y:S01]  /*3920*/  LDG.E.U16 R74, desc[UR10][R74.64] ;  /* 0x0000000a4a4a7981 */ /* 0x000ea2000c1e1500 */
[----:B-----5:R-:W-:-:S03]  /*3930*/  IMAD.WIDE R50, R9, 0x2, R138 ;  /* 0x0000000209327825 */ /* 0x020fc600078e028a */
[----:B------:R-:W5:Y:S01]  /*3940*/  LDL.64 R138, [R1+0x158] ;  /* 0x00015800018a7983 */ /* 0x000f620000100a00 */
[----:B0-----:R-:W-:-:S03]  /*3950*/  IMAD.WIDE R40, R9, 0x2, R164 ;  /* 0x0000000209287825 */ /* 0x001fc600078e02a4 */
[----:B------:R-:W2:Y:S04]  /*3960*/  LDL.64 R164, [R1+0x128] ;  /* 0x0001280001a47983 */ /* 0x000ea80000100a00 */
[----:B------:R-:W2:Y:S04]  /*3970*/  LDG.E.U16 R41, desc[UR10][R40.64] ;  /* 0x0000000a28297981 */ /* 0x000ea8000c1e1500 */
[----:B------:R0:W2:Y:S02]  /*3980*/  LDG.E.U16 R40, desc[UR10][R50.64] ;  /* 0x0000000a32287981 */ /* 0x0000a4000c1e1500 */
[----:B0-----:R-:W-:-:S02]  /*3990*/  IMAD.WIDE R50, R9, 0x2, R142 ;  /* 0x0000000209327825 */ /* 0x001fc400078e028e */
[----:B------:R-:W2:Y:S04]  /*39a0*/  LDL.64 R142, [R1+0x130] ;  /* 0x00013000018e7983 */ /* 0x000ea80000100a00 */
[----:B------:R0:W2:Y:S01]  /*39b0*/  LDG.E.U16 R67, desc[UR10][R50.64] ;  /* 0x0000000a32437981 */ /* 0x0000a2000c1e1500 */
[----:B------:R-:W-:-:S04]  /*39c0*/  IMAD.WIDE R56, R9, 0x2, R56 ;  /* 0x0000000209387825 */ /* 0x000fc800078e0238 */
[C---:B0-----:R-:W-:Y:S01]  /*39d0*/  IMAD.WIDE R50, R9.reuse, 0x2, R178 ;  /* 0x0000000209327825 */ /* 0x041fe200078e02b2 */
[----:B------:R-:W2:Y:S04]  /*39e0*/  LDG.E.U16 R75, desc[UR10][R56.64] ;  /* 0x0000000a384b7981 */ /* 0x000ea8000c1e1500 */
[----:B------:R-:W2:Y:S01]  /*39f0*/  LDL.64 R178, [R1+0x120] ;  /* 0x0001200001b27983 */ /* 0x000ea20000100a00 */
[----:B------:R-:W-:-:S03]  /*3a00*/  IMAD.WIDE R62, R9, 0x2, R62 ;  /* 0x00000002093e7825 */ /* 0x000fc600078e023e */
[----:B------:R0:W2:Y:S01]  /*3a10*/  LDG.E.U16 R72, desc[UR10][R50.64] ;  /* 0x0000000a32487981 */ /* 0x0000a2000c1e1500 */
[----:B------:R-:W-:-:S03]  /*3a20*/  IMAD.WIDE R38, R9, 0x2, R162 ;  /* 0x0000000209267825 */ /* 0x000fc600078e02a2 */
[----:B------:R-:W2:Y:S01]  /*3a30*/  LDG.E.U16 R62, desc[UR10][R62.64] ;  /* 0x0000000a3e3e7981 */ /* 0x000ea2000c1e1500 */
[----:B------:R-:W-:-:S03]  /*3a40*/  IMAD.WIDE R162, R9, 0x2, R160 ;  /* 0x0000000209a27825 */ /* 0x000fc600078e02a0 */
[----:B------:R-:W2:Y:S01]  /*3a50*/  LDL.64 R160, [R1+0x148] ;  /* 0x0001480001a07983 */ /* 0x000ea20000100a00 */
[----:B0-----:R-:W-:-:S03]  /*3a60*/  IMAD.WIDE R50, R9, 0x2, R176 ;  /* 0x0000000209327825 */ /* 0x001fc600078e02b0 */
[----:B------:R-:W2:Y:S04]  /*3a70*/  LDL.64 R176, [R1+0x110] ;  /* 0x0001100001b07983 */ /* 0x000ea80000100a00 */
[----:B------:R-:W2:Y:S04]  /*3a80*/  LDG.E.U16 R39, desc[UR10][R38.64] ;  /* 0x0000000a26277981 */ /* 0x000ea8000c1e1500 */
[----:B------:R-:W2:Y:S01]  /*3a90*/  LDG.E.U16 R162, desc[UR10][R162.64] ;  /* 0x0000000aa2a27981 */ /* 0x000ea2000c1e1500 */
[----:B------:R-:W-:-:S03]  /*3aa0*/  IMAD.SHL.U32 R4, R2, 0x2, RZ ;  /* 0x0000000202047824 */ /* 0x000fc600078e00ff */
[----:B------:R-:W2:Y:S01]  /*3ab0*/  LDG.E.U16 R50, desc[UR10][R50.64] ;  /* 0x0000000a32327981 */ /* 0x000ea2000c1e1500 */
[----:B---3--:R-:W-:-:S03]  /*3ac0*/  IMAD.WIDE R56, R9, 0x2, R166 ;  /* 0x0000000209387825 */ /* 0x008fc600078e02a6 */
[----:B------:R-:W3:Y:S04]  /*3ad0*/  LDL.64 R166, [R1+0x118] ;  /* 0x0001180001a67983 */ /* 0x000ee80000100a00 */
[----:B------:R-:W3:Y:S01]  /*3ae0*/  LDG.E.U16 R56, desc[UR10][R56.64] ;  /* 0x0000000a38387981 */ /* 0x000ee2000c1e1500 */
[----:B----4-:R-:W-:-:S05]  /*3af0*/  IMAD.WIDE R140, R9, 0x2, R140 ;  /* 0x00000002098c7825 */ /* 0x010fca00078e028c */
[----:B------:R0:W4:Y:S02]  /*3b00*/  LDG.E.U16 R63, desc[UR10][R140.64] ;  /* 0x0000000a8c3f7981 */ /* 0x000124000c1e1500 */
[C---:B0-----:R-:W-:Y:S02]  /*3b10*/  IMAD.WIDE R140, R9.reuse, 0x2, R200 ;  /* 0x00000002098c7825 */ /* 0x041fe400078e02c8 */
[----:B------:R-:W4:Y:S04]  /*3b20*/  LDL.64 R200, [R1+0x100] ;  /* 0x0001000001c87983 */ /* 0x000f280000100a00 */
[----:B------:R0:W4:Y:S01]  /*3b30*/  LDG.E.U16 R44, desc[UR10][R140.64] ;  /* 0x0000000a8c2c7981 */ /* 0x000122000c1e1500 */
[----:B-----5:R-:W-:-:S05]  /*3b40*/  IMAD.WIDE R138, R9, 0x2, R138 ;  /* 0x00000002098a7825 */ /* 0x020fca00078e028a */
[----:B------:R1:W5:Y:S01]  /*3b50*/  LDG.E.U16 R57, desc[UR10][R138.64] ;  /* 0x0000000a8a397981 */ /* 0x000362000c1e1500 */
[----:B0-----:R-:W-:-:S03]  /*3b60*/  IMAD.WIDE R140, R9, 0x2, R208 ;  /* 0x00000002098c7825 */ /* 0x001fc600078e02d0 */
[----:B------:R-:W4:Y:S01]  /*3b70*/  LDL.64 R208, [R1+0xf8] ;  /* 0x0000f80001d07983 */ /* 0x000f220000100a00 */
[----:B-1----:R-:W-:-:S03]  /*3b80*/  IMAD.WIDE R138, R9, 0x2, R212 ;  /* 0x00000002098a7825 */ /* 0x002fc600078e02d4 */
[----:B------:R-:W5:Y:S04]  /*3b90*/  LDG.E.U16 R163, desc[UR10][R140.64] ;  /* 0x0000000a8ca37981 */ /* 0x000f68000c1e1500 */
[----:B------:R-:W5:Y:S04]  /*3ba0*/  LDL.64 R212, [R1+0xf0] ;  /* 0x0000f00001d47983 */ /* 0x000f680000100a00 */
[----:B------:R0:W5:Y:S01]  /*3bb0*/  LDG.E.U16 R38, desc[UR10][R138.64] ;  /* 0x0000000a8a267981 */ /* 0x000162000c1e1500 */
[----:B--2---:R-:W-:-:S04]  /*3bc0*/  IMAD.WIDE R142, R9, 0x2, R142 ;  /* 0x00000002098e7825 */ /* 0x004fc800078e028e */
[----:B0-----:R-:W-:Y:S02]  /*3bd0*/  IMAD.WIDE R138, R9, 0x2, R164 ;  /* 0x00000002098a7825 */ /* 0x001fe400078e02a4 */
[----:B------:R0:W2:Y:S04]  /*3be0*/  LDG.E.U16 R164, desc[UR10][R142.64] ;  /* 0x0000000a8ea47981 */ /* 0x0000a8000c1e1500 */
[----:B------:R-:W2:Y:S01]  /*3bf0*/  LDG.E.U16 R165, desc[UR10][R138.64] ;  /* 0x0000000a8aa57981 */ /* 0x000ea2000c1e1500 */
[----:B0-----:R-:W-:-:S04]  /*3c00*/  IMAD.WIDE R142, R2, 0x2, R16 ;  /* 0x00000002028e7825 */ /* 0x001fc800078e0210 */
[----:B------:R-:W-:-:S04]  /*3c10*/  IMAD.WIDE R140, R9, 0x2, R178 ;  /* 0x00000002098c7825 */ /* 0x000fc800078e02b2 */
[----:B------:R-:W-:-:S04]  /*3c20*/  IMAD.WIDE R142, R9, 0x2, R142 ;  /* 0x00000002098e7825 */ /* 0x000fc800078e028e */
[----:B------:R-:W-:-:S05]  /*3c30*/  IMAD.WIDE R160, R9, 0x2, R160 ;  /* 0x0000000209a07825 */ /* 0x000fca00078e02a0 */
[----:B------:R0:W2:Y:S02]  /*3c40*/  LDG.E.U16 R51, desc[UR10][R160.64] ;  /* 0x0000000aa0337981 */ /* 0x0000a4000c1e1500 */
[----:B0-----:R-:W-:-:S04]  /*3c50*/  IMAD.WIDE R160, R2, 0x2, R18 ;  /* 0x0000000202a07825 */ /* 0x001fc800078e0212 */
[C---:B---3--:R-:W-:Y:S02]  /*3c60*/  IMAD.WIDE R138, R9.reuse, 0x2, R166 ;  /* 0x00000002098a7825 */ /* 0x048fe400078e02a6 */
[----:B------:R0:W3:Y:S04]  /*3c70*/  LDG.E.U16 R166, desc[UR10][R140.64] ;  /* 0x0000000a8ca67981 */ /* 0x0000e8000c1e1500 */
[----:B------:R-:W2:Y:S01]  /*3c80*/  LDG.E.U16 R167, desc[UR10][R138.64] ;  /* 0x0000000a8aa77981 */ /* 0x000ea2000c1e1500 */
[----:B0-----:R-:W-:-:S03]  /*3c90*/  IMAD.WIDE R140, R9, 0x2, R176 ;  /* 0x00000002098c7825 */ /* 0x001fc600078e02b0 */
[----:B------:R0:W2:Y:S04]  /*3ca0*/  LDG.E.U16 R177, desc[UR10][R142.64] ;  /* 0x0000000a8eb17981 */ /* 0x0000a8000c1e1500 */
[----:B------:R1:W2:Y:S01]  /*3cb0*/  LDG.E.U16 R176, desc[UR10][R140.64] ;  /* 0x0000000a8cb07981 */ /* 0x0002a2000c1e1500 */
[----:B0-----:R-:W-:-:S04]  /*3cc0*/  IMAD.WIDE R142, R4, 0x2, R18 ;  /* 0x00000002048e7825 */ /* 0x001fc800078e0212 */
[----:B------:R-:W-:-:S04]  /*3cd0*/  IMAD.WIDE R142, R9, 0x2, R142 ;  /* 0x00000002098e7825 */ /* 0x000fc800078e028e */
[C---:B-1----:R-:W-:Y:S02]  /*3ce0*/  IMAD.WIDE R140, R9.reuse, 0x2, R204 ;  /* 0x00000002098c7825 */ /* 0x042fe400078e02cc */
[----:B------:R4:W2:Y:S02]  /*3cf0*/  LDG.E.U16 R204, desc[UR10][R142.64] ;  /* 0x0000000a8ecc7981 */ /* 0x0008a4000c1e1500 */
[C---:B------:R-:W-:Y:S02]  /*3d00*/  IMAD.WIDE R138, R9.reuse, 0x2, R160 ;  /* 0x00000002098a7825 */ /* 0x040fe400078e02a0 */
[----:B------:R-:W2:Y:S04]  /*3d10*/  LDG.E.U16 R179, desc[UR10][R140.64] ;  /* 0x0000000a8cb37981 */ /* 0x000ea8000c1e1500 */
[----:B------:R0:W2:Y:S01]  /*3d20*/  LDG.E.U16 R178, desc[UR10][R138.64] ;  /* 0x0000000a8ab27981 */ /* 0x0000a2000c1e1500 */
[----:B----4-:R-:W-:-:S03]  /*3d30*/  IMAD.WIDE R142, R9, 0x2, R208 ;  /* 0x00000002098e7825 */ /* 0x010fc600078e02d0 */
[----:B------:R-:W4:Y:S01]  /*3d40*/  LDL.64 R208, [R1+0xc8] ;  /* 0x0000c80001d07983 */ /* 0x000f220000100a00 */
[----:B0-----:R-:W-:-:S03]  /*3d50*/  IMAD.WIDE R138, R9, 0x2, R200 ;  /* 0x00000002098a7825 */ /* 0x001fc600078e02c8 */
[----:B------:R-:W2:Y:S01]  /*3d60*/  LDG.E.U16 R142, desc[UR10][R142.64] ;  /* 0x0000000a8e8e7981 */ /* 0x000ea2000c1e1500 */
[----:B------:R-:W-:-:S03]  /*3d70*/  IMAD.WIDE R160, R4, 0x2, R16 ;  /* 0x0000000204a07825 */ /* 0x000fc600078e0210 */
[----:B------:R5:W2:Y:S01]  /*3d80*/  LDG.E.U16 R200, desc[UR10][R138.64] ;  /* 0x0000000a8ac87981 */ /* 0x000aa2000c1e1500 */
[----:B------:R-:W-:-:S05]  /*3d90*/  IMAD.WIDE R160, R9, 0x2, R160 ;  /* 0x0000000209a07825 */ /* 0x000fca00078e02a0 */
[----:B------:R0:W2:Y:S01]  /*3da0*/  LDG.E.U16 R201, desc[UR10][R160.64] ;  /* 0x0000000aa0c97981 */ /* 0x0000a2000c1e1500 */
[----:B-----5:R-:W-:-:S03]  /*3db0*/  IMAD.WIDE R138, R9, 0x2, R212 ;  /* 0x00000002098a7825 */ /* 0x020fc600078e02d4 */
[----:B------:R-:W5:Y:S01]  /*3dc0*/  LDL.64 R212, [R1+0xb8] ;  /* 0x0000b80001d47983 */ /* 0x000f620000100a00 */
[----:B------:R-:W-:-:S03]  /*3dd0*/  IMAD R2, R2, 0x3, RZ ;  /* 0x0000000302027824 */ /* 0x000fc600078e02ff */
[----:B------:R1:W2:Y:S01]  /*3de0*/  LDG.E.U16 R143, desc[UR10][R138.64] ;  /* 0x0000000a8a8f7981 */ /* 0x0002a2000c1e1500 */
[----:B0-----:R-:W-:-:S03]  /*3df0*/  IMAD.WIDE R160, R9, 0x2, R216 ;  /* 0x0000000209a07825 */ /* 0x001fc600078e02d8 */
[----:B------:R-:W3:Y:S01]  /*3e00*/  LDL.64 R216, [R1+0xa8] ;  /* 0x0000a80001d87983 */ /* 0x000ee20000100a00 */
[----:B------:R-:W-:-:S03]  /*3e10*/  IMAD.WIDE R140, R2, 0x2, R16 ;  /* 0x00000002028c7825 */ /* 0x000fc600078e0210 */
[----:B------:R-:W2:Y:S01]  /*3e20*/  LDG.E.U16 R160, desc[UR10][R160.64] ;  /* 0x0000000aa0a07981 */ /* 0x000ea2000c1e1500 */
[----:B-1----:R-:W-:-:S03]  /*3e30*/  IMAD.WIDE R138, R9, 0x2, R236 ;  /* 0x00000002098a7825 */ /* 0x002fc600078e02ec */
[----:B------:R-:W2:Y:S01]  /*3e40*/  LDL.64 R236, [R1+0x70] ;  /* 0x0000700001ec7983 */ /* 0x000ea20000100a00 */
[----:B------:R-:W-:-:S03]  /*3e50*/  IMAD.WIDE R140, R9, 0x2, R140 ;  /* 0x00000002098c7825 */ /* 0x000fc600078e028c */
[----:B------:R0:W2:Y:S04]  /*3e60*/  LDG.E.U16 R205, desc[UR10][R138.64] ;  /* 0x0000000a8acd7981 */ /* 0x0000a8000c1e1500 */
[----:B------:R1:W2:Y:S01]  /*3e70*/  LDG.E.U16 R161, desc[UR10][R140.64] ;  /* 0x0000000a8ca17981 */ /* 0x0002a2000c1e1500 */
[----:B0-----:R-:W-:-:S03]  /*3e80*/  IMAD.WIDE R138, R9, 0x2, R228 ;  /* 0x00000002098a7825 */ /* 0x001fc600078e02e4 */
[----:B------:R-:W2:Y:S01]  /*3e90*/  LDL.64 R228, [R1+0x60] ;  /* 0x0000600001e47983 */ /* 0x000ea20000100a00 */
[----:B-1----:R-:W-:-:S03]  /*3ea0*/  IMAD.WIDE R140, R9, 0x2, R232 ;  /* 0x00000002098c7825 */ /* 0x002fc600078e02e8 */
[----:B------:R-:W2:Y:S04]  /*3eb0*/  LDL.64 R232, [R1+0x68] ;  /* 0x0000680001e87983 */ /* 0x000ea80000100a00 */
[----:B------:R-:W2:Y:S04]  /*3ec0*/  LDG.E.U16 R140, desc[UR10][R140.64] ;  /* 0x0000000a8c8c7981 */ /* 0x000ea8000c1e1500 */
[----:B------:R4:W2:Y:S02]  /*3ed0*/  LDG.E.U16 R141, desc[UR10][R138.64] ;  /* 0x0000000a8a8d7981 */ /* 0x0008a4000c1e1500 */
[----:B----4-:R-:W-:-:S05]  /*3ee0*/  IMAD.WIDE R138, R9, 0x2, R208 ;  /* 0x00000002098a7825 */ /* 0x010fca00078e02d0 */
[----:B------:R0:W4:Y:S02]  /*3ef0*/  LDG.E.U16 R208, desc[UR10][R138.64] ;  /* 0x0000000a8ad07981 */ /* 0x000124000c1e1500 */
[C---:B0-----:R-:W-:Y:S02]  /*3f00*/  IMAD.WIDE R138, R9.reuse, 0x2, R224 ;  /* 0x00000002098a7825 */ /* 0x041fe400078e02e0 */
[----:B------:R-:W4:Y:S04]  /*3f10*/  LDL.64 R224, [R1+0x58] ;  /* 0x0000580001e07983 */ /* 0x000f280000100a00 */
[----:B------:R5:W4:Y:S02]  /*3f20*/  LDG.E.U16 R209, desc[UR10][R138.64] ;  /* 0x0000000a8ad17981 */ /* 0x000b24000c1e1500 */
[----:B-----5:R-:W-:-:S05]  /*3f30*/  IMAD.WIDE R138, R9, 0x2, R212 ;  /* 0x00000002098a7825 */ /* 0x020fca00078e02d4 */
[----:B------:R0:W5:Y:S02]  /*3f40*/  LDG.E.U16 R212, desc[UR10][R138.64] ;  /* 0x0000000a8ad47981 */ /* 0x000164000c1e1500 */
[C---:B0-----:R-:W-:Y:S02]  /*3f50*/  IMAD.WIDE R138, R9.reuse, 0x2, R220 ;  /* 0x00000002098a7825 */ /* 0x041fe400078e02dc */
[----:B------:R-:W5:Y:S04]  /*3f60*/  LDL.64 R220, [R1+0x50] ;  /* 0x0000500001dc7983 */ /* 0x000f680000100a00 */
[----:B------:R3:W5:Y:S02]  /*3f70*/  LDG.E.U16 R213, desc[UR10][R138.64] ;  /* 0x0000000a8ad57981 */ /* 0x000764000c1e1500 */
[----:B---3--:R-:W-:-:S06]  /*3f80*/  IMAD.WIDE R138, R9, 0x2, R216 ;  /* 0x00000002098a7825 */ /* 0x008fcc00078e02d8 */
[----:B------:R0:W3:Y:S02]  /*3f90*/  LDG.E.U16 R138, desc[UR10][R138.64] ;  /* 0x0000000a8a8a7981 */ /* 0x0000e4000c1e1500 */
[----:B0-----:R-:W0:Y:S02]  /*3fa0*/  S2R R139, SR_TID.X ;  /* 0x00000000008b7919 */ /* 0x001e240000002100 */
[C---:B0-----:R-:W-:Y:S02]  /*3fb0*/  LOP3.LUT R216, R139.reuse, 0x7, RZ, 0xc0, !PT ;  /* 0x000000078bd87812 */ /* 0x041fe400078ec0ff */
[C---:B------:R-:W-:Y:S02]  /*3fc0*/  LOP3.LUT R4, R139.reuse, 0x60, RZ, 0xc0, !PT ;  /* 0x000000608b047812 */ /* 0x040fe400078ec0ff */
[----:B------:R-:W-:Y:S02]  /*3fd0*/  SHF.L.U32 R2, R139, 0x3, RZ ;  /* 0x000000038b027819 */ /* 0x000fe400000006ff */
[----:B------:R-:W-:Y:S01]  /*3fe0*/  SHF.L.U32 R217, R216, 0x6, RZ ;  /* 0x00000006d8d97819 */ /* 0x000fe200000006ff */
[----:B------:R-:W-:Y:S01]  /*3ff0*/  IMAD R4, R4, 0x10, R216 ;  /* 0x0000001004047824 */ /* 0x000fe200078e02d8 */
[----:B------:R-:W-:-:S03]  /*4000*/  LOP3.LUT R2, R2, 0x30, RZ, 0xc0, !PT ;  /* 0x0000003002027812 */ /* 0x000fc600078ec0ff */
[----:B------:R-:W-:Y:S01]  /*4010*/  IMAD.SHL.U32 R4, R4, 0x10, RZ ;  /* 0x0000001004047824 */ /* 0x000fe200078e00ff */
[----:B------:R-:W-:Y:S02]  /*4020*/  LOP3.LUT R2, R217, R2, RZ, 0xfc, !PT ;  /* 0x00000002d9027212 */ /* 0x000fe400078efcff */
[----:B------:R-:W-:-:S04]  /*4030*/  SHF.L.U32 R217, R139, 0x1, RZ ;  /* 0x000000018bd97819 */ /* 0x000fc800000006ff */
[--C-:B------:R-:W-:Y:S02]  /*4040*/  LOP3.LUT R2, R2, 0x10, R217.reuse, 0x78, !PT ;  /* 0x0000001002027812 */ /* 0x100fe400078e78d9 */
[----:B------:R-:W-:Y:S02]  /*4050*/  LOP3.LUT R4, R4, 0x30, R217, 0x78, !PT ;  /* 0x0000003004047812 */ /* 0x000fe400078e78d9 */
[C---:B------:R-:W-:Y:S02]  /*4060*/  LOP3.LUT R217, R139.reuse, 0x10, RZ, 0xc0, !PT ;  /* 0x000000108bd97812 */ /* 0x040fe400078ec0ff */
[----:B------:R-:W-:-:S04]  /*4070*/  LOP3.LUT R139, R139, 0xff, RZ, 0xc0, !PT ;  /* 0x000000ff8b8b7812 */ /* 0x000fc800078ec0ff */
[----:B------:R-:W-:Y:S01]  /*4080*/  SHF.L.U32 R139, R139, 0x1, RZ ;  /* 0x000000018b8b7819 */ /* 0x000fe200000006ff */
[----:B------:R-:W-:Y:S06]  /*4090*/  BAR.SYNC.DEFER_BLOCKING 0x0 ;  /* 0x0000000000007b1d */ /* 0x000fec0000010000 */
[----:B------:R0:W-:Y:S04]  /*40a0*/  STS.U16 [R139+UR6+0x8200], R3 ;  /* 0x008200038b007988 */ /* 0x0001e80008000406 */
[----:B------:R1:W-:Y:S01]  /*40b0*/  STS.U16 [R139+UR6+0x8000], R5 ;  /* 0x008000058b007988 */ /* 0x0003e20008000406 */
[----:B0-----:R-:W-:-:S03]  /*40c0*/  LOP3.LUT R3, R139, 0x10, RZ, 0x3c, !PT ;  /* 0x000000108b037812 */ /* 0x001fc600078e3cff */
[----:B------:R-:W-:Y:S01]  /*40d0*/  STS.U16 [R139+UR6+0xa000], R45 ;  /* 0x00a0002d8b007988 */ /* 0x000fe20008000406 */
[----:B-1----:R-:W-:-:S03]  /*40e0*/  LOP3.LUT R5, R139, 0x20, RZ, 0x3c, !PT ;  /* 0x000000208b057812 */ /* 0x002fc600078e3cff */
[----:B------:R-:W-:Y:S04]  /*40f0*/  STS.U16 [R139+UR6+0xa200], R37 ;  /* 0x00a200258b007988 */ /* 0x000fe80008000406 */
[----:B------:R-:W-:Y:S04]  /*4100*/  STS.U16 [R139+UR6+0xc000], R39 ;  /* 0x00c000278b007988 */ /* 0x000fe80008000406 */
[----:B------:R-:W-:Y:S04]  /*4110*/  STS.U16 [R139+UR6+0xc200], R162 ;  /* 0x00c200a28b007988 */ /* 0x000fe80008000406 */
[----:B------:R-:W-:Y:S04]  /*4120*/  STS.U16 [R139+UR6+0xe000], R166 ;  /* 0x00e000a68b007988 */ /* 0x000fe80008000406 */
[----:B--2---:R-:W-:Y:S04]  /*4130*/  STS.U16 [R139+UR6+0xe200], R167 ;  /* 0x00e200a78b007988 */ /* 0x004fe80008000406 */
        /* <DEDUP_REMOVED lines=9> */
[----:B------:R-:W-:Y:S01]  /*41d0*/  STS.U16 [R5+UR6+0x8a00], R204 ;  /* 0x008a00cc05007988 */ /* 0x000fe20008000406 */
[----:B0-----:R-:W-:-:S03]  /*41e0*/  LOP3.LUT R3, R139, 0x30, RZ, 0x3c, !PT ;  /* 0x000000308b037812 */ /* 0x001fc600078e3cff */
[----:B------:R-:W-:Y:S04]  /*41f0*/  STS.U16 [R5+UR6+0xa800], R74 ;  /* 0x00a8004a05007988 */ /* 0x000fe80008000406 */
[----:B------:R-:W-:Y:S04]  /*4200*/  STS.U16 [R5+UR6+0xaa00], R73 ;  /* 0x00aa004905007988 */ /* 0x000fe80008000406 */
[----:B------:R-:W-:Y:S04]  /*4210*/  STS.U16 [R5+UR6+0xc800], R62 ;  /* 0x00c8003e05007988 */ /* 0x000fe80008000406 */
[----:B------:R-:W-:Y:S04]  /*4220*/  STS.U16 [R5+UR6+0xca00], R72 ;  /* 0x00ca004805007988 */ /* 0x000fe80008000406 */
[----:B------:R-:W-:Y:S04]  /*4230*/  STS.U16 [R5+UR6+0xe800], R200 ;  /* 0x00e800c805007988 */ /* 0x000fe80008000406 */
[----:B------:R0:W-:Y:S04]  /*4240*/  STS.U16 [R5+UR6+0xea00], R142 ;  /* 0x00ea008e05007988 */ /* 0x0001e80008000406 */
[----:B------:R-:W-:Y:S01]  /*4250*/  STS.U16 [R3+UR6+0x8c00], R161 ;  /* 0x008c00a103007988 */ /* 0x000fe20008000406 */
[----:B------:R-:W-:-:S02]  /*4260*/  IMAD R2, R217, 0x20, R2 ;  /* 0x00000020d9027824 */ /* 0x000fc400078e0202 */
[----:B------:R-:W-:Y:S01]  /*4270*/  IMAD R4, R216, 0x400, R4 ;  /* 0x00000400d8047824 */ /* 0x000fe200078e0204 */
[----:B------:R-:W2:Y:S01]  /*4280*/  LDL.64 R136, [R1+0x98] ;  /* 0x0000980001887983 */ /* 0x000ea20000100a00 */
[----:B0-----:R-:W-:-:S03]  /*4290*/  LOP3.LUT R5, R139, 0x40, RZ, 0x3c, !PT ;  /* 0x000000408b057812 */ /* 0x001fc600078e3cff */
        /* <DEDUP_REMOVED lines=17> */
[----:B------:R-:W1:Y:S01]  /*43b0*/  S2R R178, SR_TID.X ;  /* 0x0000000000b27919 */ /* 0x000e620000002100 */
[----:B0-----:R-:W-:-:S02]  /*43c0*/  LOP3.LUT R5, R139, 0x60, RZ, 0x3c, !PT ;  /* 0x000000608b057812 */ /* 0x001fc400078e3cff */
[----:B------:R-:W-:Y:S01]  /*43d0*/  LOP3.LUT R139, R139, 0x70, RZ, 0x3c, !PT ;  /* 0x000000708b8b7812 */ /* 0x000fe200078e3cff */
[----:B------:R-:W-:Y:S04]  /*43e0*/  STS.U16 [R3+UR6+0x9600], R54 ;  /* 0x0096003603007988 */ /* 0x000fe80008000406 */
[----:B------:R-:W-:Y:S04]  /*43f0*/  STS.U16 [R3+UR6+0xb400], R53 ;  /* 0x00b4003503007988 */ /* 0x000fe80008000406 */
[----:B------:R-:W-:Y:S04]  /*4400*/  STS.U16 [R3+UR6+0xb600], R52 ;  /* 0x00b6003403007988 */ /* 0x000fe80008000406 */
[----:B------:R-:W-:Y:S04]  /*4410*/  STS.U16 [R3+UR6+0xd400], R44 ;  /* 0x00d4002c03007988 */ /* 0x000fe80008000406 */
[----:B------:R-:W-:Y:S04]  /*4420*/  STS.U16 [R3+UR6+0xd600], R51 ;  /* 0x00d6003303007988 */ /* 0x000fe80008000406 */
[----:B------:R-:W-:Y:S04]  /*4430*/  STS.U16 [R3+UR6+0xf400], R141 ;  /* 0x00f4008d03007988 */ /* 0x000fe80008000406 */
[----:B----4-:R-:W-:Y:S04]  /*4440*/  STS.U16 [R3+UR6+0xf600], R208 ;  /* 0x00f600d003007988 */ /* 0x010fe80008000406 */
[----:B------:R-:W-:Y:S04]  /*4450*/  STS.U16 [R5+UR6+0x9800], R49 ;  /* 0x0098003105007988 */ /* 0x000fe80008000406 */
[----:B------:R-:W-:Y:S04]  /*4460*/  STS.U16 [R5+UR6+0x9a00], R48 ;  /* 0x009a003005007988 */ /* 0x000fe80008000406 */
[----:B------:R-:W-:Y:S04]  /*4470*/  STS.U16 [R5+UR6+0xb800], R47 ;  /* 0x00b8002f05007988 */ /* 0x000fe80008000406 */
[----:B------:R-:W-:Y:S04]  /*4480*/  STS.U16 [R5+UR6+0xba00], R46 ;  /* 0x00ba002e05007988 */ /* 0x000fe80008000406 */
[----:B------:R-:W-:Y:S04]  /*4490*/  STS.U16 [R5+UR6+0xd800], R38 ;  /* 0x00d8002605007988 */ /* 0x000fe80008000406 */
[----:B------:R-:W-:Y:S04]  /*44a0*/  STS.U16 [R5+UR6+0xda00], R163 ;  /* 0x00da00a305007988 */ /* 0x000fe80008000406 */
[----:B------:R-:W-:Y:S04]  /*44b0*/  STS.U16 [R5+UR6+0xf800], R209 ;  /* 0x00f800d105007988 */ /* 0x000fe80008000406 */
[----:B-----5:R0:W-:Y:S04]  /*44c0*/  STS.U16 [R5+UR6+0xfa00], R212 ;  /* 0x00fa00d405007988 */ /* 0x0201e80008000406 */
[----:B------:R-:W-:Y:S04]  /*44d0*/  STS.U16 [R139+UR6+0x9c00], R43 ;  /* 0x009c002b8b007988 */ /* 0x000fe80008000406 */
[----:B------:R-:W-:Y:S04]  /*44e0*/  STS.U16 [R139+UR6+0x9e00], R42 ;  /* 0x009e002a8b007988 */ /* 0x000fe80008000406 */
[----:B------:R-:W-:Y:S04]  /*44f0*/  STS.U16 [R139+UR6+0xbc00], R41 ;  /* 0x00bc00298b007988 */ /* 0x000fe80008000406 */
[----:B------:R-:W-:Y:S04]  /*4500*/  STS.U16 [R139+UR6+0xbe00], R40 ;  /* 0x00be00288b007988 */ /* 0x000fe80008000406 */
[----:B------:R-:W-:Y:S04]  /*4510*/  STS.U16 [R139+UR6+0xdc00], R164 ;  /* 0x00dc00a48b007988 */ /* 0x000fe80008000406 */
[----:B------:R-:W-:Y:S04]  /*4520*/  STS.U16 [R139+UR6+0xde00], R165 ;  /* 0x00de00a58b007988 */ /* 0x000fe80008000406 */
[----:B------:R-:W-:Y:S04]  /*4530*/  STS.U16 [R139+UR6+0xfc00], R213 ;  /* 0x00fc00d58b007988 */ /* 0x000fe80008000406 */
[----:B---3--:R-:W-:Y:S01]  /*4540*/  STS.U16 [R139+UR6+0xfe00], R138 ;  /* 0x00fe008a8b007988 */ /* 0x008fe20008000406 */
[----:B------:R-:W-:Y:S01]  /*4550*/  BAR.SYNC.DEFER_BLOCKING 0x0 ;  /* 0x0000000000007b1d */ /* 0x000fe20000010000 */
[----:B0-----:R-:W-:-:S02]  /*4560*/  LOP3.LUT R5, R2, 0x20, RZ, 0x3c, !PT ;  /* 0x0000002002057812 */ /* 0x001fc400078e3cff */
[----:B------:R-:W-:Y:S02]  /*4570*/  LOP3.LUT R3, R4, 0x40, RZ, 0x3c, !PT ;  /* 0x0000004004037812 */ /* 0x000fe400078e3cff */
[----:B-1----:R-:W-:Y:S01]  /*4580*/  LOP3.LUT R176, R178, 0x1c, RZ, 0xc0, !PT ;  /* 0x0000001cb2b07812 */ /* 0x002fe200078ec0ff */
[----:B------:R-:W3:Y:S04]  /*4590*/  LDL.64 R216, [R1+0x88] ;  /* 0x0000880001d87983 */ /* 0x000ee80000100a00 */
[----:B------:R-:W4:Y:S04]  /*45a0*/  LDL.64 R200, [R1+0xa0] ;  /* 0x0000a00001c87983 */ /* 0x000f280000100a00 */
[----:B------:R-:W5:Y:S04]  /*45b0*/  LDL.64 R162, [R1+0x48] ;  /* 0x0000480001a27983 */ /* 0x000f680000100a00 */
[----:B------:R-:W5:Y:S04]  /*45c0*/  LDL.64 R160, [R1+0x30] ;  /* 0x0000300001a07983 */ /* 0x000f680000100a00 */
[----:B------:R-:W-:Y:S04]  /*45d0*/  LDSM.16.MT88.4 R72, [R2+UR6] ;  /* 0x000000060248783b */ /* 0x000fe80008004200 */
[----:B------:R-:W0:Y:S04]  /*45e0*/  LDSM.16.M88.4 R44, [R4+UR6+0x8000] ;  /* 0x00800006042c783b */ /* 0x000e280008000200 */
[----:B------:R-:W1:Y:S04]  /*45f0*/  LDSM.16.MT88.4 R56, [R5+UR6] ;  /* 0x000000060538783b */ /* 0x000e680008004200 */
[----:B------:R-:W1:Y:S04]  /*4600*/  LDSM.16.MT88.4 R48, [R2+UR6+0x400] ;  /* 0x000400060230783b */ /* 0x000e680008004200 */
[----:B------:R-:W1:Y:S04]  /*4610*/  LDSM.16.MT88.4 R40, [R5+UR6+0x400] ;  /* 0x000400060528783b */ /* 0x000e680008004200 */
[----:B------:R-:W-:Y:S04]  /*4620*/  LDSM.16.MT88.4 R64, [R2+UR6+0x800] ;  /* 0x000800060240783b */ /* 0x000fe80008004200 */
[----:B------:R-:W1:Y:S04]  /*4630*/  LDSM.16.M88.4 R52, [R3+UR6+0x8000] ;  /* 0x008000060334783b */ /* 0x000e680008000200 */
[----:B------:R-:W2:Y:S04]  /*4640*/  LDSM.16.MT88.4 R60, [R5+UR6+0x800] ;  /* 0x00080006053c783b */ /* 0x000ea80008004200 */
[----:B------:R-:W5:Y:S04]  /*4650*/  LDL.64 R142, [R1+0x28] ;  /* 0x00002800018e7983 */ /* 0x000f680000100a00 */
[----:B------:R-:W5:Y:S04]  /*4660*/  LDL.64 R166, [R1+0x90] ;  /* 0x0000900001a67983 */ /* 0x000f680000100a00 */
[----:B------:R-:W5:Y:S01]  /*4670*/  LDL.64 R140, [R1+0x20] ;  /* 0x00002000018c7983 */ /* 0x000f620000100a00 */
[-C--:B0-----:R-:W-:Y:S03]  /*4680*/  HMMA.16816.F32.BF16 R72, R72, R44.reuse, RZ ;  /* 0x0000002c4848723c */ /* 0x081fe600000418ff */
[----:B------:R-:W5:Y:S03]  /*4690*/  LDL.64 R138, [R1+0x18] ;  /* 0x00001800018a7983 */ /* 0x000f660000100a00 */
[----:B-1----:R-:W-:-:S15]  /*46a0*/  HMMA.16816.F32.BF16 R56, R56, R44, RZ ;  /* 0x0000002c3838723c */ /* 0x002fde00000418ff */
[----:B------:R-:W-:-:S03]  /*46b0*/  NOP ;  /* 0x0000000000007918 */ /* 0x000fc60000000000 */
[-C--:B------:R-:W-:Y:S01]  /*46c0*/  HMMA.16816.F32.BF16 R48, R48, R46.reuse, R72 ;  /* 0x0000002e3030723c */ /* 0x080fe20000041848 */
[----:B------:R-:W-:Y:S05]  /*46d0*/  LDSM.16.MT88.4 R72, [R2+UR6+0x1000] ;  /* 0x001000060248783b */ /* 0x000fea0008004200 */
[----:B------:R-:W-:Y:S01]  /*46e0*/  HMMA.16816.F32.BF16 R56, R40, R46, R56 ;  /* 0x0000002e2838723c */ /* 0x000fe20000041838 */
[----:B------:R-:W0:Y:S04]  /*46f0*/  LDSM.16.MT88.4 R44, [R2+UR6+0xc00] ;  /* 0x000c0006022c783b */ /* 0x000e280008004200 */
[----:B------:R-:W1:-:S13]  /*4700*/  LDSM.16.MT88.4 R40, [R5+UR6+0xc00] ;  /* 0x000c00060528783b */ /* 0x000e5a0008004200 */
[-C--:B------:R-:W-:Y:S01]  /*4710*/  HMMA.16816.F32.BF16 R64, R64, R52.reuse, R48 ;  /* 0x000000344040723c */ /* 0x080fe20000041830 */
[----:B------:R-:W1:Y:S05]  /*4720*/  LDSM.16.M88.4 R48, [R4+UR6+0x8080] ;  /* 0x008080060430783b */ /* 0x000e6a0008000200 */
[----:B--2---:R-:W-:Y:S01]  /*4730*/  HMMA.16816.F32.BF16 R60, R60, R52, R56 ;  /* 0x000000343c3c723c */ /* 0x004fe20000041838 */
[----:B------:R-:W2:-:S15]  /*4740*/  LDSM.16.MT88.4 R56, [R5+UR6+0x1000] ;  /* 0x001000060538783b */ /* 0x000e9e0008004200 */
[----:B------:R-:W-:-:S02]  /*4750*/  NOP ;  /* 0x0000000000007918 */ /* 0x000fc40000000000 */
[-C--:B0-----:R-:W-:Y:S01]  /*4760*/  HMMA.16816.F32.BF16 R44, R44, R54.reuse, R64 ;  /* 0x000000362c2c723c */ /* 0x081fe20000041840 */
[----:B------:R-:W-:Y:S05]  /*4770*/  LDSM.16.MT88.4 R64, [R2+UR6+0x1800] ;  /* 0x001800060240783b */ /* 0x000fea0008004200 */
[----:B-1----:R-:W-:Y:S01]  /*4780*/  HMMA.16816.F32.BF16 R60, R40, R54, R60 ;  /* 0x00000036283c723c */ /* 0x002fe2000004183c */
        /* <DEDUP_REMOVED lines=23> */
[----:B------:R-:W3:Y:S05]  /*4900*/  LDSM.16.M88.4 R48, [R3+UR6+0x8100] ;  /* 0x008100060330783b */ /* 0x000eea0008000200 */
        /* <DEDUP_REMOVED lines=8> */
[-C--:B---3--:R-:W-:Y:S01]  /*4990*/  HMMA.16816.F32.BF16 R64, R64, R48.reuse, R40 ;  /* 0x000000304040723c */ /* 0x088fe20000041828 */
[----:B------:R-:W-:Y:S05]  /*49a0*/  LDSM.16.M88.4 R40, [R4+UR6+0x8180] ;  /* 0x008180060428783b */ /* 0x000fea0008000200 */
        /* <DEDUP_REMOVED lines=8> */
[-C--:B--2---:R-:W-:Y:S01]  /*4a30*/  HMMA.16816.F32.BF16 R52, R52, R40.reuse, R56 ;  /* 0x000000283434723c */ /* 0x084fe20000041838 */
[----:B------:R-:W-:Y:S05]  /*4a40*/  LDSM.16.M88.4 R56, [R3+UR6+0x8180] ;  /* 0x008180060338783b */ /* 0x000fea0008000200 */
[----:B------:R-:W-:Y:S01]  /*4a50*/  HMMA.16816.F32.BF16 R72, R72, R40, R60 ;  /* 0x000000284848723c */ /* 0x000fe2000004183c */
        /* <DEDUP_REMOVED lines=8> */
[----:B------:R-:W2:Y:S05]  /*4ae0*/  LDSM.16.M88.4 R60, [R4+UR6+0x8200] ;  /* 0x00820006043c783b */ /* 0x000eaa0008000200 */
[----:B------:R-:W-:Y:S01]  /*4af0*/  HMMA.16816.F32.BF16 R72, R64, R56, R72 ;  /* 0x000000384048723c */ /* 0x000fe20000041848 */
[----:B------:R-:W3:-:S15]  /*4b00*/  LDSM.16.MT88.4 R64, [R5+UR6+0x4000] ;  /* 0x004000060540783b */ /* 0x000ede0008004200 */
[----:B------:R-:W-:-:S02]  /*4b10*/  NOP ;  /* 0x0000000000007918 */ /* 0x000fc40000000000 */
[-C--:B0-----:R-:W-:Y:S01]  /*4b20*/  HMMA.16816.F32.BF16 R44, R48, R58.reuse, R44 ;  /* 0x0000003a302c723c */ /* 0x081fe2000004182c */
[----:B------:R-:W-:Y:S05]  /*4b30*/  LDSM.16.MT88.4 R48, [R5+UR6+0x4400] ;  /* 0x004400060530783b */ /* 0x000fea0008004200 */
[----:B-1----:R-:W-:Y:S01]  /*4b40*/  HMMA.16816.F32.BF16 R72, R40, R58, R72 ;  /* 0x0000003a2848723c */ /* 0x002fe20000041848 */
[----:B------:R-:W0:Y:S04]  /*4b50*/  LDSM.16.MT88.4 R40, [R2+UR6+0x4400] ;  /* 0x004400060228783b */ /* 0x000e280008004200 */
[----:B------:R-:W-:-:S13]  /*4b60*/  LDSM.16.MT88.4 R56, [R2+UR6+0x4800] ;  /* 0x004800060238783b */ /* 0x000fda0008004200 */
[-C--:B--2---:R-:W-:Y:S01]  /*4b70*/  HMMA.16816.F32.BF16 R44, R52, R60.reuse, R44 ;  /* 0x0000003c342c723c */ /* 0x084fe2000004182c */
[----:B------:R-:W1:Y:S05]  /*4b80*/  LDSM.16.M88.4 R52, [R3+UR6+0x8200] ;  /* 0x008200060334783b */ /* 0x000e6a0008000200 */
[----:B---3--:R-:W-:Y:S01]  /*4b90*/  HMMA.16816.F32.BF16 R72, R64, R60, R72 ;  /* 0x0000003c4048723c */ /* 0x008fe20000041848 */
[----:B------:R-:W2:-:S15]  /*4ba0*/  LDSM.16.MT88.4 R64, [R5+UR6+0x4800] ;  /* 0x004800060540783b */ /* 0x000e9e0008004200 */
[----:B------:R-:W-:-:S02]  /*4bb0*/  NOP ;  /* 0x0000000000007918 */ /* 0x000fc40000000000 */
[-C--:B0-----:R-:W-:Y:S01]  /*4bc0*/  HMMA.16816.F32.BF16 R40, R40, R62.reuse, R44 ;  /* 0x0000003e2828723c */ /* 0x081fe2000004182c */
[----:B------:R-:W-:Y:S05]  /*4bd0*/  LDSM.16.MT88.4 R44, [R5+UR6+0x4c00] ;  /* 0x004c0006052c783b */ /* 0x000fea0008004200 */
[----:B------:R-:W-:Y:S01]  /*4be0*/  HMMA.16816.F32.BF16 R72, R48, R62, R72 ;  /* 0x0000003e3048723c */ /* 0x000fe20000041848 */
[----:B------:R-:W0:Y:S04]  /*4bf0*/  LDSM.16.MT88.4 R48, [R2+UR6+0x4c00] ;  /* 0x004c00060230783b */ /* 0x000e280008004200 */
[----:B------:R-:W-:-:S13]  /*4c00*/  LDSM.16.M88.4 R60, [R4+UR6+0x8280] ;  /* 0x00828006043c783b */ /* 0x000fda0008000200 */
[-C--:B-1----:R-:W-:Y:S01]  /*4c10*/  HMMA.16816.F32.BF16 R40, R56, R52.reuse, R40 ;  /* 0x000000343828723c */ /* 0x082fe20000041828 */
[----:B------:R-:W1:Y:S05]  /*4c20*/  LDSM.16.MT88.4 R56, [R2+UR6+0x5000] ;  /* 0x005000060238783b */ /* 0x000e6a0008004200 */
[----:B--2---:R-:W-:Y:S01]  /*4c30*/  HMMA.16816.F32.BF16 R72, R64, R52, R72 ;  /* 0x000000344048723c */ /* 0x004fe20000041848 */
[----:B------:R-:W2:-:S15]  /*4c40*/  LDSM.16.MT88.4 R64, [R5+UR6+0x5000] ;  /* 0x005000060540783b */ /* 0x000e9e0008004200 */
[----:B------:R-:W-:-:S02]  /*4c50*/  NOP ;  /* 0x0000000000007918 */ /* 0x000fc40000000000 */
[-C--:B0-----:R-:W-:Y:S01]  /*4c60*/  HMMA.16816.F32.BF16 R40, R48, R54.reuse, R40 ;  /* 0x000000363028723c */ /* 0x081fe20000041828 */
[----:B------:R-:W0:Y:S05]  /*4c70*/  LDSM.16.MT88.4 R48, [R2+UR6+0x5400] ;  /* 0x005400060230783b */ /* 0x000e2a0008004200 */
[----:B------:R-:W-:Y:S01]  /*4c80*/  HMMA.16816.F32.BF16 R72, R44, R54, R72 ;  /* 0x000000362c48723c */ /* 0x000fe20000041848 */
[----:B------:R-:W3:Y:S04]  /*4c90*/  LDSM.16.MT88.4 R44, [R5+UR6+0x5400] ;  /* 0x00540006052c783b */ /* 0x000ee80008004200 */
[----:B------:R-:W-:-:S13]  /*4ca0*/  LDSM.16.MT88.4 R52, [R2+UR6+0x5800] ;  /* 0x005800060234783b */ /* 0x000fda0008004200 */
[-C--:B-1----:R-:W-:Y:S01]  /*4cb0*/  HMMA.16816.F32.BF16 R40, R56, R60.reuse, R40 ;  /* 0x0000003c3828723c */ /* 0x082fe20000041828 */
[----:B------:R-:W1:Y:S05]  /*4cc0*/  LDSM.16.M88.4 R56, [R3+UR6+0x8280] ;  /* 0x008280060338783b */ /* 0x000e6a0008000200 */
[----:B--2---:R-:W-:Y:S01]  /*4cd0*/  HMMA.16816.F32.BF16 R72, R64, R60, R72 ;  /* 0x0000003c4048723c */ /* 0x004fe20000041848 */
[----:B------:R-:W2:-:S15]  /*4ce0*/  LDSM.16.MT88.4 R64, [R5+UR6+0x5800] ;  /* 0x005800060540783b */ /* 0x000e9e0008004200 */
[----:B------:R-:W-:-:S02]  /*4cf0*/  NOP ;  /* 0x0000000000007918 */ /* 0x000fc40000000000 */
[-C--:B0-----:R-:W-:Y:S01]  /*4d00*/  HMMA.16816.F32.BF16 R40, R48, R62.reuse, R40 ;  /* 0x0000003e3028723c */ /* 0x081fe20000041828 */
[----:B------:R-:W-:Y:S05]  /*4d10*/  LDSM.16.MT88.4 R48, [R5+UR6+0x5c00] ;  /* 0x005c00060530783b */ /* 0x000fea0008004200 */
[----:B---3--:R-:W-:Y:S01]  /*4d20*/  HMMA.16816.F32.BF16 R72, R44, R62, R72 ;  /* 0x0000003e2c48723c */ /* 0x008fe20000041848 */
[----:B------:R-:W0:Y:S04]  /*4d30*/  LDSM.16.MT88.4 R44, [R2+UR6+0x5c00] ;  /* 0x005c0006022c783b */ /* 0x000e280008004200 */
[----:B------:R-:W-:-:S13]  /*4d40*/  LDSM.16.MT88.4 R60, [R2+UR6+0x6000] ;  /* 0x00600006023c783b */ /* 0x000fda0008004200 */
[-C--:B-1----:R-:W-:Y:S01]  /*4d50*/  HMMA.16816.F32.BF16 R40, R52, R56.reuse, R40 ;  /* 0x000000383428723c */ /* 0x082fe20000041828 */
[----:B------:R-:W1:Y:S05]  /*4d60*/  LDSM.16.M88.4 R52, [R4+UR6+0x8300] ;  /* 0x008300060434783b */ /* 0x000e6a0008000200 */
        /* <DEDUP_REMOVED lines=35> */
[----:B---3--:R-:W-:Y:S01]  /*4fa0*/  HMMA.16816.F32.BF16 R44, R44, R54, R64 ;  /* 0x000000362c2c723c */ /* 0x008fe20000041840 */
[----:B------:R-:W3:Y:S01]  /*4fb0*/  LDSM.16.MT88.4 R52, [R5+UR6+0x7c00] ;  /* 0x007c00060534783b */ /* 0x000ee20008004200 */
[----:B------:R-:W-:Y:S01]  /*4fc0*/  LEA R176, R176, UR6, 0x2 ;  /* 0x00000006b0b07c11 */ /* 0x000fe2000f8e10ff */
[----:B------:R-:W-:Y:S06]  /*4fd0*/  BAR.SYNC.DEFER_BLOCKING 0x0 ;  /* 0x0000000000007b1d */ /* 0x000fec0000010000 */
[----:B------:R-:W5:Y:S04]  /*4fe0*/  LDL.64 R64, [R1+0x38] ;  /* 0x0000380001407983 */ /* 0x000f680000100a00 */
[----:B------:R-:W5:Y:S05]  /*4ff0*/  LDL.64 R66, [R1+0x40] ;  /* 0x0000400001427983 */ /* 0x000f6a0000100a00 */
[-C--:B-1----:R-:W-:Y:S06]  /*5000*/  HMMA.16816.F32.BF16 R40, R60, R56.reuse, R40 ;  /* 0x000000383c28723c */ /* 0x082fec0000041828 */
[----:B--2---:R-:W-:Y:S01]  /*5010*/  HMMA.16816.F32.BF16 R44, R72, R56, R44 ;  /* 0x00000038482c723c */ /* 0x004fe2000004182c */
[----:B------:R-:W2:Y:S04]  /*5020*/  LDL.64 R74, [R1+0x10] ;  /* 0x00001000014a7983 */ /* 0x000ea80000100a00 */
[----:B------:R-:W2:-:S13]  /*5030*/  LDL.64 R72, [R1+0x8] ;  /* 0x0000080001487983 */ /* 0x000e9a0000100a00 */
[-C--:B0-----:R-:W-:Y:S06]  /*5040*/  HMMA.16816.F32.BF16 R40, R48, R58.reuse, R40 ;  /* 0x0000003a3028723c */ /* 0x081fec0000041828 */
[----:B---3--:R-:W-:-:S15]  /*5050*/  HMMA.16816.F32.BF16 R44, R52, R58, R44 ;  /* 0x0000003a342c723c */ /* 0x008fde000004182c */
[----:B------:R-:W-:-:S03]  /*5060*/  NOP ;  /* 0x0000000000007918 */ /* 0x000fc60000000000 */
[----:B------:R-:W-:Y:S01]  /*5070*/  FMUL R5, R40, UR9 ;  /* 0x0000000928057c20 */ /* 0x000fe20008400000 */
[----:B------:R-:W-:Y:S01]  /*5080*/  FMUL R48, R41, UR9 ;  /* 0x0000000929307c20 */ /* 0x000fe20008400000 */
[----:B------:R-:W-:Y:S01]  /*5090*/  FMUL R2, R42, UR9 ;  /* 0x000000092a027c20 */ /* 0x000fe20008400000 */
[----:B------:R-:W-:-:S03]  /*50a0*/  FMUL R39, R43, UR9 ;  /* 0x000000092b277c20 */ /* 0x000fc60008400000 */
[----:B------:R-:W-:Y:S01]  /*50b0*/  FMUL R37, R44, UR9 ;  /* 0x000000092c257c20 */ /* 0x000fe20008400000 */
[----:B------:R-:W-:Y:S01]  /*50c0*/  FMUL R38, R45, UR9 ;  /* 0x000000092d267c20 */ /* 0x000fe20008400000 */
[----:B------:R-:W-:Y:S01]  /*50d0*/  FMUL R3, R46, UR9 ;  /* 0x000000092e037c20 */ /* 0x000fe20008400000 */
[----:B------:R-:W-:Y:S01]  /*50e0*/  FMUL R4, R47, UR9 ;  /* 0x000000092f047c20 */ /* 0x000fe20008400000 */
[----:B------:R-:W-:Y:S02]  /*50f0*/  FMNMX R5, R5, R48, !PT ;  /* 0x0000003005057209 */ /* 0x000fe40007800000 */
[----:B------:R-:W-:Y:S02]  /*5100*/  FMNMX R2, R2, R39, !PT ;  /* 0x0000002702027209 */ /* 0x000fe40007800000 */
[----:B------:R-:W-:Y:S02]  /*5110*/  FMNMX R37, R37, R38, !PT ;  /* 0x0000002625257209 */ /* 0x000fe40007800000 */
[----:B------:R-:W-:Y:S01]  /*5120*/  FMNMX R3, R3, R4, !PT ;  /* 0x0000000403037209 */ /* 0x000fe20007800000 */
[----:B------:R-:W0:Y:S04]  /*5130*/  SHFL.BFLY PT, R48, R5, 0x2, 0x1f ;  /* 0x0c401f0005307f89 */ /* 0x000e2800000e0000 */
[----:B------:R-:W1:Y:S04]  /*5140*/  SHFL.BFLY PT, R39, R2, 0x2, 0x1f ;  /* 0x0c401f0002277f89 */ /* 0x000e6800000e0000 */
[----:B------:R-:W3:Y:S04]  /*5150*/  SHFL.BFLY PT, R38, R37, 0x2, 0x1f ;  /* 0x0c401f0025267f89 */ /* 0x000ee800000e0000 */
[----:B------:R-:W4:Y:S01]  /*5160*/  SHFL.BFLY PT, R4, R3, 0x2, 0x1f ;  /* 0x0c401f0003047f89 */ /* 0x000f2200000e0000 */
[----:B0-----:R-:W-:-:S02]  /*5170*/  FMNMX R5, R5, R48, !PT ;  /* 0x0000003005057209 */ /* 0x001fc40007800000 */
[----:B-1----:R-:W-:Y:S02]  /*5180*/  FMNMX R2, R2, R39, !PT ;  /* 0x0000002702027209 */ /* 0x002fe40007800000 */
[----:B---3--:R-:W-:Y:S02]  /*5190*/  FMNMX R37, R37, R38, !PT ;  /* 0x0000002625257209 */ /* 0x008fe40007800000 */
[----:B----4-:R-:W-:Y:S01]  /*51a0*/  FMNMX R3, R3, R4, !PT ;  /* 0x0000000403037209 */ /* 0x010fe20007800000 */
[----:B------:R-:W0:Y:S04]  /*51b0*/  SHFL.BFLY PT, R48, R5, 0x1, 0x1f ;  /* 0x0c201f0005307f89 */ /* 0x000e2800000e0000 */
[----:B------:R-:W1:Y:S04]  /*51c0*/  SHFL.BFLY PT, R39, R2, 0x1, 0x1f ;  /* 0x0c201f0002277f89 */ /* 0x000e6800000e0000 */
[----:B------:R-:W3:Y:S04]  /*51d0*/  SHFL.BFLY PT, R38, R37, 0x1, 0x1f ;  /* 0x0c201f0025267f89 */ /* 0x000ee800000e0000 */
[----:B------:R-:W4:Y:S01]  /*51e0*/  SHFL.BFLY PT, R4, R3, 0x1, 0x1f ;  /* 0x0c201f0003047f89 */ /* 0x000f2200000e0000 */
[----:B------:R-:W-:-:S04]  /*51f0*/  SHF.R.U32.HI R50, RZ, 0x3, R178 ;  /* 0x00000003ff327819 */ /* 0x000fc800000116b2 */
[----:B------:R-:W-:-:S04]  /*5200*/  LOP3.LUT R50, R50, 0xc, RZ, 0xc0, !PT ;  /* 0x0000000c32327812 */ /* 0x000fc800078ec0ff */
[----:B------:R-:W-:Y:S02]  /*5210*/  IADD3 R50, R176, R50, RZ ;  /* 0x00000032b0327210 */ /* 0x000fe40007ffe0ff */
[----:B0-----:R-:W-:Y:S02]  /*5220*/  FMNMX R5, R5, R48, !PT ;  /* 0x0000003005057209 */ /* 0x001fe40007800000 */
[----:B-1----:R-:W-:Y:S02]  /*5230*/  FMNMX R2, R2, R39, !PT ;  /* 0x0000002702027209 */ /* 0x002fe40007800000 */
[----:B---3--:R-:W-:Y:S02]  /*5240*/  FMNMX R38, R37, R38, !PT ;  /* 0x0000002625267209 */ /* 0x008fe40007800000 */
[----:B----4-:R-:W-:Y:S01]  /*5250*/  FMNMX R4, R3, R4, !PT ;  /* 0x0000000403047209 */ /* 0x010fe20007800000 */
[----:B------:R-:W-:Y:S04]  /*5260*/  @P0 STS [R50+0x8000], R5 ;  /* 0x0080000532000388 */ /* 0x000fe80000000800 */
[----:B------:R-:W-:Y:S04]  /*5270*/  @P0 STS [R50+0x8080], R2 ;  /* 0x0080800232000388 */ /* 0x000fe80000000800 */
[----:B------:R-:W-:Y:S04]  /*5280*/  @P0 STS [R50+0x8100], R38 ;  /* 0x0081002632000388 */ /* 0x000fe80000000800 */
[----:B------:R-:W-:Y:S01]  /*5290*/  @P0 STS [R50+0x8180], R4 ;  /* 0x0081800432000388 */ /* 0x000fe20000000800 */
[----:B------:R-:W-:Y:S01]  /*52a0*/  BAR.SYNC.DEFER_BLOCKING 0x0 ;  /* 0x0000000000007b1d */ /* 0x000fe20000010000 */
[----:B------:R-:W-:-:S04]  /*52b0*/  LOP3.LUT R48, R178, 0xff, RZ, 0xc0, !PT ;  /* 0x000000ffb2307812 */ /* 0x000fc800078ec0ff */
[----:B------:R-:W-:-:S05]  /*52c0*/  LEA R49, R48, UR6, 0x2 ;  /* 0x0000000630317c11 */ /* 0x000fca000f8e10ff */
[----:B------:R-:W0:Y:S04]  /*52d0*/  @!P1 LDS R10, [R49+0x8000] ;  /* 0x00800000310a9984 */ /* 0x000e280000000800 */
[----:B0-----:R-:W0:Y:S02]  /*52e0*/  SHFL.BFLY PT, R2, R10, 0x2, 0x1f ;  /* 0x0c401f000a027f89 */ /* 0x001e2400000e0000 */
[----:B0-----:R-:W-:-:S05]  /*52f0*/  FMNMX R2, R10, R2, !PT ;  /* 0x000000020a027209 */ /* 0x001fca0007800000 */
[----:B------:R-:W0:Y:S02]  /*5300*/  SHFL.BFLY PT, R3, R2, 0x1, 0x1f ;  /* 0x0c201f0002037f89 */ /* 0x000e2400000e0000 */
[----:B0-----:R-:W-:-:S05]  /*5310*/  FMNMX R3, R2, R3, !PT ;  /* 0x0000000302037209 */ /* 0x001fca0007800000 */
[----:B------:R-:W-:Y:S01]  /*5320*/  @P0 STS [R49+0x8000], R3 ;  /* 0x0080000331000388 */ /* 0x000fe20000000800 */
[----:B------:R-:W-:Y:S01]  /*5330*/  BAR.SYNC.DEFER_BLOCKING 0x0 ;  /* 0x0000000000007b1d */ /* 0x000fe20000010000 */
[----:B------:R-:W-:-:S05]  /*5340*/  IMAD.WIDE R58, R12, 0x2, R136 ;  /* 0x000000020c3a7825 */ /* 0x000fca00078e0288 */
[----:B------:R-:W3:Y:S04]  /*5350*/  LDL.64 R136, [R1] ;  /* 0x0000000001887983 */ /* 0x000ee80000100a00 */
[----:B------:R-:W0:Y:S04]  /*5360*/  LDS R2, [R176+0x8000] ;  /* 0x00800000b0027984 */ /* 0x000e280000000800 */
[----:B------:R-:W1:Y:S04]  /*5370*/  LDS R3, [R176+0x8080] ;  /* 0x00808000b0037984 */ /* 0x000e680000000800 */
[----:B------:R-:W4:Y:S04]  /*5380*/  LDS R4, [R176+0x8100] ;  /* 0x00810000b0047984 */ /* 0x000f280000000800 */
[----:B------:R-:W5:Y:S01]  /*5390*/  LDS R5, [R176+0x8180] ;  /* 0x00818000b0057984 */ /* 0x000f620000000800 */
[----:B0-----:R-:W-:-:S02]  /*53a0*/  FMNMX R2, R2, R36, !PT ;  /* 0x0000002402027209 */ /* 0x001fc40007800000 */
[----:B-1----:R-:W-:Y:S02]  /*53b0*/  FMNMX R3, R3, R7, !PT ;  /* 0x0000000703037209 */ /* 0x002fe40007800000 */
[----:B----4-:R-:W-:Y:S01]  /*53c0*/  FMNMX R4, R4, R14, !PT ;  /* 0x0000000e04047209 */ /* 0x010fe20007800000 */
[--C-:B------:R-:W-:Y:S01]  /*53d0*/  FFMA R40, R40, UR9, -R2.reuse ;  /* 0x0000000928287c23 */ /* 0x100fe20008000802 */
[----:B-----5:R-:W-:Y:S01]  /*53e0*/  FMNMX R5, R5, R15, !PT ;  /* 0x0000000f05057209 */ /* 0x020fe20007800000 */
[----:B------:R-:W-:Y:S01]  /*53f0*/  FFMA R41, R41, UR9, -R2 ;  /* 0x0000000929297c23 */ /* 0x000fe20008000802 */
[--C-:B------:R-:W-:Y:S01]  /*5400*/  FFMA R42, R42, UR9, -R3.reuse ;  /* 0x000000092a2a7c23 */ /* 0x100fe20008000803 */
[----:B------:R-:W-:Y:S01]  /*5410*/  FFMA R43, R43, UR9, -R3 ;  /* 0x000000092b2b7c23 */ /* 0x000fe20008000803 */
[--C-:B------:R-:W-:Y:S01]  /*5420*/  FFMA R44, R44, UR9, -R4.reuse ;  /* 0x000000092c2c7c23 */ /* 0x100fe20008000804 */
[----:B------:R-:W-:Y:S01]  /*5430*/  FFMA R45, R45, UR9, -R4 ;  /* 0x000000092d2d7c23 */ /* 0x000fe20008000804 */
[--C-:B------:R-:W-:Y:S01]  /*5440*/  FFMA R46, R46, UR9, -R5.reuse ;  /* 0x000000092e2e7c23 */ /* 0x100fe20008000805 */
[----:B------:R-:W-:Y:S01]  /*5450*/  FFMA R47, R47, UR9, -R5 ;  /* 0x000000092f2f7c23 */ /* 0x000fe20008000805 */
[----:B------:R-:W-:Y:S01]  /*5460*/  FMUL R37, R40, 1.4426950216293334961 ;  /* 0x3fb8aa3b28257820 */ /* 0x000fe20000400000 */
[----:B------:R-:W-:Y:S01]  /*5470*/  FMUL R39, R41, 1.4426950216293334961 ;  /* 0x3fb8aa3b29277820 */ /* 0x000fe20000400000 */
[----:B------:R-:W-:Y:S01]  /*5480*/  FMUL R38, R42, 1.4426950216293334961 ;  /* 0x3fb8aa3b2a267820 */ /* 0x000fe20000400000 */
[----:B------:R-:W-:Y:S01]  /*5490*/  FMUL R40, R43, 1.4426950216293334961 ;  /* 0x3fb8aa3b2b287820 */ /* 0x000fe20000400000 */
[----:B------:R-:W-:Y:S01]  /*54a0*/  FMUL R41, R44, 1.4426950216293334961 ;  /* 0x3fb8aa3b2c297820 */ /* 0x000fe20000400000 */
[----:B------:R-:W-:Y:S01]  /*54b0*/  FMUL R42, R45, 1.4426950216293334961 ;  /* 0x3fb8aa3b2d2a7820 */ /* 0x000fe20000400000 */
[----:B------:R-:W-:Y:S01]  /*54c0*/  FMUL R44, R46, 1.4426950216293334961 ;  /* 0x3fb8aa3b2e2c7820 */ /* 0x000fe20000400000 */
[----:B------:R-:W-:Y:S01]  /*54d0*/  FMUL R43, R47, 1.4426950216293334961 ;  /* 0x3fb8aa3b2f2b7820 */ /* 0x000fe20000400000 */
[----:B------:R-:W-:Y:S08]  /*54e0*/  MUFU.EX2 R37, R37 ;  /* 0x0000002500257308 */ /* 0x000ff00000000800 */
[----:B------:R-:W-:Y:S08]  /*54f0*/  MUFU.EX2 R41, R41 ;  /* 0x0000002900297308 */ /* 0x000ff00000000800 */
[----:B------:R-:W0:Y:S08]  /*5500*/  MUFU.EX2 R42, R42 ;  /* 0x0000002a002a7308 */ /* 0x000e300000000800 */
[----:B------:R-:W1:Y:S08]  /*5510*/  MUFU.EX2 R39, R39 ;  /* 0x0000002700277308 */ /* 0x000e700000000800 */
[----:B------:R-:W-:Y:S08]  /*5520*/  MUFU.EX2 R38, R38 ;  /* 0x0000002600267308 */ /* 0x000ff00000000800 */
[----:B------:R-:W4:Y:S08]  /*5530*/  MUFU.EX2 R40, R40 ;  /* 0x0000002800287308 */ /* 0x000f300000000800 */
[----:B------:R-:W-:Y:S08]  /*5540*/  MUFU.EX2 R44, R44 ;  /* 0x0000002c002c7308 */ /* 0x000ff00000000800 */
[----:B------:R-:W5:Y:S01]  /*5550*/  MUFU.EX2 R43, R43 ;  /* 0x0000002b002b7308 */ /* 0x000f620000000800 */
[----:B0-----:R-:W-:Y:S01]  /*5560*/  FADD R51, R41, R42 ;  /* 0x0000002a29337221 */ /* 0x001fe20000000000 */
[----:B-1----:R-:W-:Y:S01]  /*5570*/  FADD R54, R37, R39 ;  /* 0x0000002725367221 */ /* 0x002fe20000000000 */
[----:B----4-:R-:W-:-:S03]  /*5580*/  FADD R52, R38, R40 ;  /* 0x0000002826347221 */ /* 0x010fc60000000000 */
[----:B------:R-:W0:Y:S04]  /*5590*/  SHFL.BFLY PT, R45, R51, 0x2, 0x1f ;  /* 0x0c401f00332d7f89 */ /* 0x000e2800000e0000 */
[----:B------:R-:W1:Y:S01]  /*55a0*/  SHFL.BFLY PT, R55, R54, 0x2, 0x1f ;  /* 0x0c401f0036377f89 */ /* 0x000e6200000e0000 */
[----:B-----5:R-:W-:-:S03]  /*55b0*/  FADD R47, R44, R43 ;  /* 0x0000002b2c2f7221 */ /* 0x020fc60000000000 */
[----:B------:R-:W4:Y:S04]  /*55c0*/  SHFL.BFLY PT, R53, R52, 0x2, 0x1f ;  /* 0x0c401f0034357f89 */ /* 0x000f2800000e0000 */
[----:B------:R-:W5:Y:S01]  /*55d0*/  SHFL.BFLY PT, R46, R47, 0x2, 0x1f ;  /* 0x0c401f002f2e7f89 */ /* 0x000f6200000e0000 */
[----:B0-----:R-:W-:Y:S01]  /*55e0*/  FADD R45, R51, R45 ;  /* 0x0000002d332d7221 */ /* 0x001fe20000000000 */
[----:B-1----:R-:W-:Y:S01]  /*55f0*/  FADD R55, R54, R55 ;  /* 0x0000003736377221 */ /* 0x002fe20000000000 */
[----:B----4-:R-:W-:Y:S01]  /*5600*/  FADD R53, R52, R53 ;  /* 0x0000003534357221 */ /* 0x010fe20000000000 */
[----:B-----5:R-:W-:-:S03]  /*5610*/  FADD R51, R47, R46 ;  /* 0x0000002e2f337221 */ /* 0x020fc60000000000 */
[----:B------:R-:W0:Y:S04]  /*5620*/  SHFL.BFLY PT, R54, R55, 0x1, 0x1f ;  /* 0x0c201f0037367f89 */ /* 0x000e2800000e0000 */
[----:B------:R-:W1:Y:S04]  /*5630*/  SHFL.BFLY PT, R52, R53, 0x1, 0x1f ;  /* 0x0c201f0035347f89 */ /* 0x000e6800000e0000 */
[----:B------:R-:W4:Y:S04]  /*5640*/  SHFL.BFLY PT, R47, R45, 0x1, 0x1f ;  /* 0x0c201f002d2f7f89 */ /* 0x000f2800000e0000 */
[----:B------:R-:W5:Y:S01]  /*5650*/  SHFL.BFLY PT, R46, R51, 0x1, 0x1f ;  /* 0x0c201f00332e7f89 */ /* 0x000f6200000e0000 */
[----:B0-----:R-:W-:Y:S01]  /*5660*/  FADD R54, R55, R54 ;  /* 0x0000003637367221 */ /* 0x001fe20000000000 */
[----:B------:R-:W-:Y:S01]  /*5670*/  BAR.SYNC.DEFER_BLOCKING 0x0 ;  /* 0x0000000000007b1d */ /* 0x000fe20000010000 */
[----:B-1----:R-:W-:Y:S01]  /*5680*/  FADD R52, R53, R52 ;  /* 0x0000003435347221 */ /* 0x002fe20000000000 */
[----:B----4-:R-:W-:Y:S01]  /*5690*/  FADD R47, R45, R47 ;  /* 0x0000002f2d2f7221 */ /* 0x010fe20000000000 */
[----:B-----5:R-:W-:-:S03]  /*56a0*/  FADD R46, R51, R46 ;  /* 0x0000002e332e7221 */ /* 0x020fc60000000000 */
[----:B------:R-:W-:Y:S04]  /*56b0*/  @P0 STS [R50+0x8000], R54 ;  /* 0x0080003632000388 */ /* 0x000fe80000000800 */
[----:B------:R-:W-:Y:S04]  /*56c0*/  @P0 STS [R50+0x8080], R52 ;  /* 0x0080803432000388 */ /* 0x000fe80000000800 */
[----:B------:R-:W-:Y:S04]  /*56d0*/  @P0 STS [R50+0x8100], R47 ;  /* 0x0081002f32000388 */ /* 0x000fe80000000800 */
[----:B------:R-:W-:Y:S01]  /*56e0*/  @P0 STS [R50+0x8180], R46 ;  /* 0x0081802e32000388 */ /* 0x000fe20000000800 */
[----:B------:R-:W-:Y:S06]  /*56f0*/  BAR.SYNC.DEFER_BLOCKING 0x0 ;  /* 0x0000000000007b1d */ /* 0x000fec0000010000 */
[----:B------:R-:W0:Y:S04]  /*5700*/  @!P1 LDS R11, [R49+0x8000] ;  /* 0x00800000310b9984 */ /* 0x000e280000000800 */
[----:B0-----:R-:W0:Y:S02]  /*5710*/  SHFL.BFLY PT, R45, R11, 0x2, 0x1f ;  /* 0x0c401f000b2d7f89 */ /* 0x001e2400000e0000 */
[----:B0-----:R-:W-:-:S05]  /*5720*/  FADD R45, R11, R45 ;  /* 0x0000002d0b2d7221 */ /* 0x001fca0000000000 */
[----:B------:R-:W0:Y:S02]  /*5730*/  SHFL.BFLY PT, R46, R45, 0x1, 0x1f ;  /* 0x0c201f002d2e7f89 */ /* 0x000e2400000e0000 */
[----:B0-----:R-:W-:-:S05]  /*5740*/  FADD R45, R45, R46 ;  /* 0x0000002e2d2d7221 */ /* 0x001fca0000000000 */
[----:B------:R0:W-:Y:S01]  /*5750*/  @P0 STS [R49+0x8000], R45 ;  /* 0x0080002d31000388 */ /* 0x0001e20000000800 */
[----:B------:R-:W-:Y:S01]  /*5760*/  BAR.SYNC.DEFER_BLOCKING 0x0 ;  /* 0x0000000000007b1d */ /* 0x000fe20000010000 */
[----:B------:R-:W-:-:S04]  /*5770*/  IMAD.WIDE R50, R12, 0x2, R216 ;  /* 0x000000020c327825 */ /* 0x000fc800078e02d8 */
[----:B------:R-:W-:-:S04]  /*5780*/  IMAD.WIDE R46, R12, 0x2, R200 ;  /* 0x000000020c2e7825 */ /* 0x000fc800078e02c8 */
[----:B------:R-:W-:-:S04]  /*5790*/  IMAD.WIDE R54, R12, 0x2, R244 ;  /* 0x000000020c367825 */ /* 0x000fc800078e02f4 */
[----:B------:R-:W-:-:S04]  /*57a0*/  IMAD.WIDE R52, R12, 0x2, R240 ;  /* 0x000000020c347825 */ /* 0x000fc800078e02f0 */
[C---:B------:R-:W-:Y:S01]  /*57b0*/  IMAD.WIDE R60, R12.reuse, 0x2, R232 ;  /* 0x000000020c3c7825 */ /* 0x040fe200078e02e8 */
[----:B------:R-:W4:Y:S04]  /*57c0*/  LDG.E.U16 R50, desc[UR10][R50.64] ;  /* 0x0000000a32327981 */ /* 0x000f28000c1e1500 */
[----:B------:R-:W5:Y:S01]  /*57d0*/  LDG.E.U16 R46, desc[UR10][R46.64] ;  /* 0x0000000a2e2e7981 */ /* 0x000f62000c1e1500 */
[----:B------:R-:W-:-:S03]  /*57e0*/  IMAD.WIDE R62, R12, 0x2, R236 ;  /* 0x000000020c3e7825 */ /* 0x000fc600078e02ec */
[----:B0-----:R-:W4:Y:S04]  /*57f0*/  LDG.E.U16 R49, desc[UR10][R60.64] ;  /* 0x0000000a3c317981 */ /* 0x001f28000c1e1500 */
[----:B------:R0:W4:Y:S04]  /*5800*/  LDG.E.U16 R51, desc[UR10][R54.64] ;  /* 0x0000000a36337981 */ /* 0x000128000c1e1500 */
[----:B------:R1:W4:Y:S01]  /*5810*/  LDG.E.U16 R47, desc[UR10][R58.64] ;  /* 0x0000000a3a2f7981 */ /* 0x000322000c1e1500 */
[----:B------:R-:W-:-:S03]  /*5820*/  IMAD.WIDE R64, R12, 0x2, R64 ;  /* 0x000000020c407825 */ /* 0x000fc600078e0240 */
[----:B------:R-:W4:Y:S01]  /*5830*/  LDG.E.U16 R53, desc[UR10][R52.64] ;  /* 0x0000000a34357981 */ /* 0x000f22000c1e1500 */
[----:B0-----:R-:W-:-:S03]  /*5840*/  IMAD.WIDE R54, R12, 0x2, R228 ;  /* 0x000000020c367825 */ /* 0x001fc600078e02e4 */
[----:B------:R-:W0:Y:S01]  /*5850*/  LDS R177, [R176+0x8000] ;  /* 0x00800000b0b17984 */ /* 0x000e220000000800 */
[----:B-1----:R-:W-:-:S03]  /*5860*/  IMAD.WIDE R58, R12, 0x2, R224 ;  /* 0x000000020c3a7825 */ /* 0x002fc600078e02e0 */
[----:B------:R-:W4:Y:S01]  /*5870*/  LDG.E.U16 R55, desc[UR10][R54.64] ;  /* 0x0000000a36377981 */ /* 0x000f22000c1e1500 */
[----:B------:R-:W-:-:S03]  /*5880*/  IMAD.WIDE R60, R12, 0x2, R160 ;  /* 0x000000020c3c7825 */ /* 0x000fc600078e02a0 */
[----:B------:R1:W4:Y:S01]  /*5890*/  LDG.E.U16 R52, desc[UR10][R62.64] ;  /* 0x0000000a3e347981 */ /* 0x000322000c1e1500 */
[----:B------:R-:W-:-:S03]  /*58a0*/  IMAD.WIDE R56, R12, 0x2, R166 ;  /* 0x000000020c387825 */ /* 0x000fc600078e02a6 */
[----:B------:R-:W4:Y:S04]  /*58b0*/  LDG.E.U16 R61, desc[UR10][R60.64] ;  /* 0x0000000a3c3d7981 */ /* 0x000f28000c1e1500 */
[----:B------:R2:W4:Y:S01]  /*58c0*/  LDG.E.U16 R54, desc[UR10][R58.64] ;  /* 0x0000000a3a367981 */ /* 0x000522000c1e1500 */
[----:B-1----:R-:W-:-:S03]  /*58d0*/  IMAD.WIDE R62, R12, 0x2, R142 ;  /* 0x000000020c3e7825 */ /* 0x002fc600078e028e */
[----:B------:R1:W4:Y:S04]  /*58e0*/  LDG.E.U16 R45, desc[UR10][R56.64] ;  /* 0x0000000a382d7981 */ /* 0x000328000c1e1500 */
[----:B------:R3:W4:Y:S01]  /*58f0*/  LDG.E.U16 R60, desc[UR10][R62.64] ;  /* 0x0000000a3e3c7981 */ /* 0x000722000c1e1500 */
[----:B--2---:R-:W-:-:S06]  /*5900*/  IMAD.WIDE R58, R12, 0x2, R162 ;  /* 0x000000020c3a7825 */ /* 0x004fcc00078e02a2 */
[----:B------:R-:W2:Y:S01]  /*5910*/  LDG.E.U16 R58, desc[UR10][R58.64] ;  /* 0x0000000a3a3a7981 */ /* 0x000ea2000c1e1500 */
[----:B-1----:R-:W-:-:S04]  /*5920*/  IMAD.WIDE R56, R12, 0x2, R220 ;  /* 0x000000020c387825 */ /* 0x002fc800078e02dc */
[C---:B---3--:R-:W-:Y:S02]  /*5930*/  IMAD.WIDE R62, R12.reuse, 0x2, R140 ;  /* 0x000000020c3e7825 */ /* 0x048fe400078e028c */
[----:B------:R-:W3:Y:S04]  /*5940*/  LDG.E.U16 R56, desc[UR10][R56.64] ;  /* 0x0000000a38387981 */ /* 0x000ee8000c1e1500 */
[----:B------:R1:W2:Y:S01]  /*5950*/  LDG.E.U16 R59, desc[UR10][R64.64] ;  /* 0x0000000a403b7981 */ /* 0x0002a2000c1e1500 */
[----:B------:R-:W-:-:S03]  /*5960*/  IMAD.WIDE R74, R12, 0x2, R74 ;  /* 0x000000020c4a7825 */ /* 0x000fc600078e024a */
[----:B------:R-:W2:Y:S01]  /*5970*/  LDG.E.U16 R62, desc[UR10][R62.64] ;  /* 0x0000000a3e3e7981 */ /* 0x000ea2000c1e1500 */
[----:B------:R-:W-:-:S04]  /*5980*/  IMAD.WIDE R72, R12, 0x2, R72 ;  /* 0x000000020c487825 */ /* 0x000fc800078e0248 */
[----:B-1----:R-:W-:-:S04]  /*5990*/  IMAD.WIDE R64, R12, 0x2, R138 ;  /* 0x000000020c407825 */ /* 0x002fc800078e028a */
[C---:B------:R-:W-:Y:S01]  /*59a0*/  IMAD.WIDE R66, R12.reuse, 0x2, R66 ;  /* 0x000000020c427825 */ /* 0x040fe200078e0242 */
[----:B------:R1:W2:Y:S04]  /*59b0*/  LDG.E.U16 R63, desc[UR10][R74.64] ;  /* 0x0000000a4a3f7981 */ /* 0x0002a8000c1e1500 */
[----:B------:R-:W2:Y:S01]  /*59c0*/  LDG.E.U16 R64, desc[UR10][R64.64] ;  /* 0x0000000a40407981 */ /* 0x000ea2000c1e1500 */
[----:B------:R-:W-:-:S03]  /*59d0*/  IMAD.WIDE R138, R12, 0x2, R238 ;  /* 0x000000020c8a7825 */ /* 0x000fc600078e02ee */
[----:B------:R0:W2:Y:S01]  /*59e0*/  LDG.E.U16 R57, desc[UR10][R66.64] ;  /* 0x0000000a42397981 */ /* 0x0000a2000c1e1500 */
[----:B-1----:R-:W-:-:S03]  /*59f0*/  IMAD.WIDE R74, R12, 0x2, R242 ;  /* 0x000000020c4a7825 */ /* 0x002fc600078e02f2 */
[----:B------:R1:W2:Y:S01]  /*5a00*/  LDG.E.U16 R65, desc[UR10][R72.64] ;  /* 0x0000000a48417981 */ /* 0x0002a2000c1e1500 */
[----:B0-----:R-:W-:-:S03]  /*5a10*/  IMAD.WIDE R66, R12, 0x2, R136 ;  /* 0x000000020c427825 */ /* 0x001fc600078e0288 */
[----:B------:R-:W2:Y:S01]  /*5a20*/  LDG.E.U16 R74, desc[UR10][R74.64] ;  /* 0x0000000a4a4a7981 */ /* 0x000ea2000c1e1500 */
[----:B------:R-:W-:-:S03]  /*5a30*/  IMAD.WIDE R136, R12, 0x2, R234 ;  /* 0x000000020c887825 */ /* 0x000fc600078e02ea */
[----:B------:R-:W2:Y:S01]  /*5a40*/  LDG.E.U16 R67, desc[UR10][R66.64] ;  /* 0x0000000a42437981 */ /* 0x000ea2000c1e1500 */
[----:B-1----:R-:W-:-:S03]  /*5a50*/  IMAD.WIDE R72, R12, 0x2, R248 ;  /* 0x000000020c487825 */ /* 0x002fc600078e02f8 */
[----:B------:R0:W2:Y:S04]  /*5a60*/  LDG.E.U16 R75, desc[UR10][R136.64] ;  /* 0x0000000a884b7981 */ /* 0x0000a8000c1e1500 */
[----:B------:R-:W2:Y:S01]  /*5a70*/  LDG.E.U16 R72, desc[UR10][R72.64] ;  /* 0x0000000a48487981 */ /* 0x000ea2000c1e1500 */
[----:B------:R-:W-:-:S04]  /*5a80*/  IMAD.WIDE R160, R12, 0x2, R226 ;  /* 0x000000020ca07825 */ /* 0x000fc800078e02e2 */
[C---:B0-----:R-:W-:Y:S01]  /*5a90*/  IMAD.WIDE R136, R12.reuse, 0x2, R230 ;  /* 0x000000020c887825 */ /* 0x041fe200078e02e6 */
[----:B------:R0:W2:Y:S03]  /*5aa0*/  LDG.E.U16 R73, desc[UR10][R138.64] ;  /* 0x0000000a8a497981 */ /* 0x0000a6000c1e1500 */
[C---:B------:R-:W-:Y:S02]  /*5ab0*/  IMAD.WIDE R142, R12.reuse, 0x2, R218 ;  /* 0x000000020c8e7825 */ /* 0x040fe400078e02da */
[----:B------:R-:W2:Y:S02]  /*5ac0*/  LDG.E.U16 R137, desc[UR10][R136.64] ;  /* 0x0000000a88897981 */ /* 0x000ea4000c1e1500 */
[----:B------:R-:W-:-:S04]  /*5ad0*/  IMAD.WIDE R140, R12, 0x2, R250 ;  /* 0x000000020c8c7825 */ /* 0x000fc800078e02fa */
[C---:B0-----:R-:W-:Y:S01]  /*5ae0*/  IMAD.WIDE R138, R12.reuse, 0x2, R222 ;  /* 0x000000020c8a7825 */ /* 0x041fe200078e02de */
[----:B------:R-:W2:Y:S03]  /*5af0*/  LDG.E.U16 R66, desc[UR10][R140.64] ;  /* 0x0000000a8c427981 */ /* 0x000ea6000c1e1500 */
[C---:B------:R-:W-:Y:S01]  /*5b00*/  IMAD.WIDE R166, R12.reuse, 0x2, R206 ;  /* 0x000000020ca67825 */ /* 0x040fe200078e02ce */
[----:B------:R0:W2:Y:S04]  /*5b10*/  LDG.E.U16 R136, desc[UR10][R160.64] ;  /* 0x0000000aa0887981 */ /* 0x0000a8000c1e1500 */
[----:B------:R-:W2:Y:S01]  /*5b20*/  LDG.E.U16 R138, desc[UR10][R138.64] ;  /* 0x0000000a8a8a7981 */ /* 0x000ea2000c1e1500 */
[----:B------:R-:W-:-:S03]  /*5b30*/  IMAD.WIDE R162, R12, 0x2, R202 ;  /* 0x000000020ca27825 */ /* 0x000fc600078e02ca */
[----:B------:R-:W2:Y:S01]  /*5b40*/  LDG.E.U16 R166, desc[UR10][R166.64] ;  /* 0x0000000aa6a67981 */ /* 0x000ea2000c1e1500 */
[----:B0-----:R-:W-:-:S03]  /*5b50*/  IMAD.WIDE R160, R12, 0x2, R196 ;  /* 0x000000020ca07825 */ /* 0x001fc600078e02c4 */
[----:B------:R0:W2:Y:S01]  /*5b60*/  LDG.E.U16 R139, desc[UR10][R142.64] ;  /* 0x0000000a8e8b7981 */ /* 0x0000a2000c1e1500 */
[----:B------:R-:W-:-:S03]  /*5b70*/  IMAD.WIDE R140, R12, 0x2, R214 ;  /* 0x000000020c8c7825 */ /* 0x000fc600078e02d6 */
[----:B------:R1:W2:Y:S01]  /*5b80*/  LDG.E.U16 R167, desc[UR10][R162.64] ;  /* 0x0000000aa2a77981 */ /* 0x0002a2000c1e1500 */
[----:B------:R-:W-:-:S03]  /*5b90*/  IMAD.WIDE R164, R12, 0x2, R210 ;  /* 0x000000020ca47825 */ /* 0x000fc600078e02d2 */
[----:B------:R1:W2:Y:S01]  /*5ba0*/  LDG.E.U16 R201, desc[UR10][R160.64] ;  /* 0x0000000aa0c97981 */ /* 0x0002a2000c1e1500 */
[----:B0-----:R-:W-:-:S03]  /*5bb0*/  IMAD.WIDE R142, R12, 0x2, R198 ;  /* 0x000000020c8e7825 */ /* 0x001fc600078e02c6 */
[----:B------:R-:W2:Y:S01]  /*5bc0*/  LDG.E.U16 R140, desc[UR10][R140.64] ;  /* 0x0000000a8c8c7981 */ /* 0x000ea2000c1e1500 */
[----:B-1----:R-:W-:-:S03]  /*5bd0*/  IMAD.WIDE R162, R12, 0x2, R190 ;  /* 0x000000020ca27825 */ /* 0x002fc600078e02be */
[----:B------:R0:W2:Y:S01]  /*5be0*/  LDG.E.U16 R200, desc[UR10][R142.64] ;  /* 0x0000000a8ec87981 */ /* 0x0000a2000c1e1500 */
[----:B------:R-:W-:-:S03]  /*5bf0*/  IMAD.WIDE R160, R12, 0x2, R192 ;  /* 0x000000020ca07825 */ /* 0x000fc600078e02c0 */
[----:B------:R1:W2:Y:S04]  /*5c00*/  LDG.E.U16 R208, desc[UR10][R162.64] ;  /* 0x0000000aa2d07981 */ /* 0x0002a8000c1e1500 */
[----:B------:R1:W2:Y:S01]  /*5c10*/  LDG.E.U16 R141, desc[UR10][R164.64] ;  /* 0x0000000aa48d7981 */ /* 0x0002a2000c1e1500 */
[----:B0-----:R-:W-:-:S03]  /*5c20*/  IMAD.WIDE R142, R12, 0x2, R194 ;  /* 0x000000020c8e7825 */ /* 0x001fc600078e02c2 */
[----:B------:R0:W2:Y:S01]  /*5c30*/  LDG.E.U16 R205, desc[UR10][R160.64] ;  /* 0x0000000aa0cd7981 */ /* 0x0000a2000c1e1500 */
[----:B-1----:R-:W-:-:S03]  /*5c40*/  IMAD.WIDE R162, R12, 0x2, R182 ;  /* 0x000000020ca27825 */ /* 0x002fc600078e02b6 */
        /* <DEDUP_REMOVED lines=8> */
[----:B------:R1:W2:Y:S01]  /*5cd0*/  LDG.E.U16 R165, desc[UR10][R142.64] ;  /* 0x0000000a8ea57981 */ /* 0x0002a2000c1e1500 */
[----:B0-----:R-:W-:-:S03]  /*5ce0*/  IMAD.WIDE R160, R12, 0x2, R174 ;  /* 0x000000020ca07825 */ /* 0x001fc600078e02ae */
[----:B------:R0:W2:Y:S04]  /*5cf0*/  LDG.E.U16 R217, desc[UR10][R162.64] ;  /* 0x0000000aa2d97981 */ /* 0x0000a8000c1e1500 */
[----:B------:R0:W2:Y:S01]  /*5d00*/  LDG.E.U16 R216, desc[UR10][R160.64] ;  /* 0x0000000aa0d87981 */ /* 0x0000a2000c1e1500 */
[----:B-1----:R-:W-:-:S05]  /*5d10*/  IMAD.WIDE R142, R12, 0x2, R180 ;  /* 0x000000020c8e7825 */ /* 0x002fca00078e02b4 */
[----:B------:R1:W2:Y:S01]  /*5d20*/  LDG.E.U16 R213, desc[UR10][R142.64] ;  /* 0x0000000a8ed57981 */ /* 0x0002a2000c1e1500 */
[----:B0-----:R-:W-:-:S04]  /*5d30*/  IMAD.WIDE R162, R12, 0x2, R20 ;  /* 0x000000020ca27825 */ /* 0x001fc800078e0214 */
[C---:B------:R-:W-:Y:S01]  /*5d40*/  IMAD.WIDE R160, R12.reuse, 0x2, R168 ;  /* 0x000000020ca07825 */ /* 0x040fe200078e02a8 */
[----:B------:R0:W2:Y:S03]  /*5d50*/  LDG.E.U16 R224, desc[UR10][R162.64] ;  /* 0x0000000aa2e07981 */ /* 0x0000a6000c1e1500 */
[C---:B-1----:R-:W-:Y:S01]  /*5d60*/  IMAD.WIDE R142, R12.reuse, 0x2, R170 ;  /* 0x000000020c8e7825 */ /* 0x042fe200078e02aa */
[----:B------:R1:W2:Y:S04]  /*5d70*/  LDG.E.U16 R221, desc[UR10][R160.64] ;  /* 0x0000000aa0dd7981 */ /* 0x0002a8000c1e1500 */
[----:B------:R1:W2:Y:S01]  /*5d80*/  LDG.E.U16 R220, desc[UR10][R142.64] ;  /* 0x0000000a8edc7981 */ /* 0x0002a2000c1e1500 */
[----:B0-----:R-:W-:-:S04]  /*5d90*/  IMAD.WIDE R162, R12, 0x2, R26 ;  /* 0x000000020ca27825 */ /* 0x001fc800078e021a */
[C---:B-1----:R-:W-:Y:S01]  /*5da0*/  IMAD.WIDE R160, R12.reuse, 0x2, R24 ;  /* 0x000000020ca07825 */ /* 0x042fe200078e0218 */
[----:B------:R0:W2:Y:S03]  /*5db0*/  LDG.E.U16 R229, desc[UR10][R162.64] ;  /* 0x0000000aa2e57981 */ /* 0x0000a6000c1e1500 */
[C---:B------:R-:W-:Y:S01]  /*5dc0*/  IMAD.WIDE R142, R12.reuse, 0x2, R22 ;  /* 0x000000020c8e7825 */ /* 0x040fe200078e0216 */
        /* <DEDUP_REMOVED lines=21> */
[C---:B-1----:R-:W-:Y:S02]  /*5f20*/  IMAD.WIDE R160, R12.reuse, 0x2, R156 ;  /* 0x000000020ca07825 */ /* 0x042fe400078e029c */
[----:B------:R0:W2:Y:S02]  /*5f30*/  LDG.E.U16 R163, desc[UR10][R162.64] ;  /* 0x0000000aa2a37981 */ /* 0x0000a4000c1e1500 */
[----:B-----5:R-:W-:Y:S02]  /*5f40*/  IMAD.WIDE R142, R12, 0x2, R154 ;  /* 0x000000020c8e7825 */ /* 0x020fe400078e029a */
[----:B------:R1:W5:Y:S04]  /*5f50*/  LDG.E.U16 R160, desc[UR10][R160.64] ;  /* 0x0000000aa0a07981 */ /* 0x000368000c1e1500 */
[----:B------:R1:W5:Y:S01]  /*5f60*/  LDG.E.U16 R143, desc[UR10][R142.64] ;  /* 0x0000000a8e8f7981 */ /* 0x000362000c1e1500 */
[C---:B------:R-:W-:Y:S01]  /*5f70*/  IMAD.SHL.U32 R179, R178.reuse, 0x8, RZ ;  /* 0x00000008b2b37824 */ /* 0x040fe200078e00ff */
[----:B0-----:R-:W-:-:S04]  /*5f80*/  LOP3.LUT R162, R178, 0x7, RZ, 0xc0, !PT ;  /* 0x00000007b2a27812 */ /* 0x001fc800078ec0ff */
[----:B------:R-:W-:Y:S02]  /*5f90*/  LOP3.LUT R179, R179, 0x30, RZ, 0xc0, !PT ;  /* 0x00000030b3b37812 */ /* 0x000fe400078ec0ff */
[C---:B-1----:R-:W-:Y:S02]  /*5fa0*/  SHF.L.U32 R161, R178.reuse, 0x1, RZ ;  /* 0x00000001b2a17819 */ /* 0x042fe400000006ff */
[----:B------:R-:W-:Y:S01]  /*5fb0*/  LOP3.LUT R142, R178, 0xe0, RZ, 0xc0, !PT ;  /* 0x000000e0b28e7812 */ /* 0x000fe200078ec0ff */
[----:B------:R-:W-:Y:S01]  /*5fc0*/  IMAD.SHL.U32 R162, R162, 0x40, RZ ;  /* 0x00000040a2a27824 */ /* 0x000fe200078e00ff */
[----:B------:R-:W-:Y:S02]  /*5fd0*/  LOP3.LUT R161, R179, 0x30, R161, 0x78, !PT ;  /* 0x00000030b3a17812 */ /* 0x000fe400078e78a1 */
[----:B------:R-:W-:-:S04]  /*5fe0*/  LEA R142, R142, UR6, 0x4 ;  /* 0x000000068e8e7c11 */ /* 0x000fc8000f8e20ff */
[----:B------:R-:W-:Y:S02]  /*5ff0*/  IADD3 R142, R162, R142, R161 ;  /* 0x0000008ea28e7210 */ /* 0x000fe40007ffe0a1 */
[----:B------:R-:W-:Y:S02]  /*6000*/  LOP3.LUT R162, R178, 0xc0, RZ, 0xc0, !PT ;  /* 0x000000c0b2a27812 */ /* 0x000fe400078ec0ff */
[----:B------:R-:W-:Y:S02]  /*6010*/  SHF.L.U32 R161, R48, 0x1, RZ ;  /* 0x0000000130a17819 */ /* 0x000fe400000006ff */
[----:B------:R-:W-:Y:S02]  /*6020*/  SHF.R.U32.HI R48, RZ, 0x2, R162 ;  /* 0x00000002ff307819 */ /* 0x000fe400000116a2 */
[----:B------:R-:W-:Y:S02]  /*6030*/  LOP3.LUT R162, R178, 0x60, RZ, 0xc0, !PT ;  /* 0x00000060b2a27812 */ /* 0x000fe400078ec0ff */
[----:B------:R-:W-:-:S02]  /*6040*/  LOP3.LUT R48, R161, R48, RZ, 0x3c, !PT ;  /* 0x00000030a1307212 */ /* 0x000fc400078e3cff */
[----:B------:R-:W-:Y:S02]  /*6050*/  SHF.R.U32.HI R162, RZ, 0x1, R162 ;  /* 0x00000001ffa27819 */ /* 0x000fe400000116a2 */
[----:B------:R-:W-:Y:S02]  /*6060*/  LOP3.LUT R161, R178, 0x1f, RZ, 0xc0, !PT ;  /* 0x0000001fb2a17812 */ /* 0x000fe400078ec0ff */
[----:B------:R-:W-:Y:S02]  /*6070*/  LOP3.LUT R162, R179, R162, RZ, 0x3c, !PT ;  /* 0x000000a2b3a27212 */ /* 0x000fe400078e3cff */
[----:B------:R-:W-:Y:S01]  /*6080*/  LEA R161, R161, UR6, 0x6 ;  /* 0x00000006a1a17c11 */ /* 0x000fe2000f8e30ff */
[----:B------:R-:W-:-:S04]  /*6090*/  FADD R36, -R2, R36 ;  /* 0x0000002402247221 */ /* 0x000fc80000000100 */
[----:B------:R-:W-:Y:S01]  /*60a0*/  IMAD.IADD R161, R162, 0x1, R161 ;  /* 0x00000001a2a17824 */ /* 0x000fe200078e02a1 */
[----:B------:R-:W-:Y:S01]  /*60b0*/  SHF.L.U32 R162, R178, 0x6, RZ ;  /* 0x00000006b2a27819 */ /* 0x000fe200000006ff */
[----:B------:R-:W-:-:S03]  /*60c0*/  FMUL R36, R36, 1.4426950216293334961 ;  /* 0x3fb8aa3b24247820 */ /* 0x000fc60000400000 */
[----:B------:R-:W-:Y:S02]  /*60d0*/  LOP3.LUT R179, R179, 0x3c0, R162, 0xf8, !PT ;  /* 0x000003c0b3b37812 */ /* 0x000fe400078ef8a2 */
[----:B------:R-:W0:Y:S02]  /*60e0*/  MUFU.EX2 R162, R36 ;  /* 0x0000002400a27308 */ /* 0x000e240000000800 */
[----:B------:R-:W-:Y:S02]  /*60f0*/  LOP3.LUT R179, R179, 0x10, R178, 0x78, !PT ;  /* 0x00000010b3b37812 */ /* 0x000fe400078e78b2 */
[----:B------:R-:W-:Y:S01]  /*6100*/  LDS R178, [R176+0x8080] ;  /* 0x00808000b0b27984 */ /* 0x000fe20000000800 */
[----:B0-----:R-:W-:-:S03]  /*6110*/  FFMA R0, R162, R0, R177 ;  /* 0x00000000a2007223 */ /* 0x001fc600000000b1 */
[----:B------:R-:W-:Y:S04]  /*6120*/  LDS R177, [R176+0x8100] ;  /* 0x00810000b0b17984 */ /* 0x000fe80000000800 */
[----:B------:R-:W-:Y:S01]  /*6130*/  LDS R176, [R176+0x8180] ;  /* 0x00818000b0b07984 */ /* 0x000fe20000000800 */
[----:B------:R-:W-:Y:S01]  /*6140*/  BAR.SYNC.DEFER_BLOCKING 0x0 ;  /* 0x0000000000007b1d */ /* 0x000fe20000010000 */
[----:B------:R-:W-:Y:S02]  /*6150*/  F2FP.BF16.F32.PACK_AB R36, R39, R37 ;  /* 0x000000252724723e */ /* 0x000fe400000010ff */
[----:B------:R-:W-:Y:S02]  /*6160*/  F2FP.BF16.F32.PACK_AB R37, R40, R38 ;  /* 0x000000262825723e */ /* 0x000fe400000010ff */
[----:B------:R-:W-:-:S02]  /*6170*/  F2FP.BF16.F32.PACK_AB R38, R42, R41 ;  /* 0x000000292a26723e */ /* 0x000fc400000010ff */
[----:B------:R-:W-:Y:S01]  /*6180*/  F2FP.BF16.F32.PACK_AB R39, R43, R44 ;  /* 0x0000002c2b27723e */ /* 0x000fe200000010ff */
[----:B------:R-:W-:Y:S01]  /*6190*/  FADD R7, -R3, R7 ;  /* 0x0000000703077221 */ /* 0x000fe20000000100 */
        /* <DEDUP_REMOVED lines=10> */
[----:B---3--:R-:W-:Y:S04]  /*6240*/  STS.U16 [R48+UR6+0x9400], R56 ;  /* 0x0094003830007988 */ /* 0x008fe80008000406 */
        /* <DEDUP_REMOVED lines=29> */
[----:B------:R1:W-:Y:S04]  /*6420*/  STS.U16 [R48+UR6+0xd000], R165 ;  /* 0x00d000a530007988 */ /* 0x0003e80008000406 */
        /* <DEDUP_REMOVED lines=20> */
[----:B-----5:R-:W-:Y:S04]  /*6570*/  STS.U16 [R48+UR6+0xfa00], R143 ;  /* 0x00fa008f30007988 */ /* 0x020fe80008000406 */
[----:B------:R2:W-:Y:S04]  /*6580*/  STS.U16 [R48+UR6+0xfc00], R160 ;  /* 0x00fc00a030007988 */ /* 0x0005e80008000406 */
[----:B------:R-:W-:Y:S04]  /*6590*/  STS.U16 [R48+UR6+0xfe00], R163 ;  /* 0x00fe00a330007988 */ /* 0x000fe80008000406 */
[----:B------:R3:W-:Y:S01]  /*65a0*/  STSM.16.M88.4 [R161+0x10000], R36 ;  /* 0x01000024a1007844 */ /* 0x0007e20000000200 */
[----:B------:R-:W-:Y:S01]  /*65b0*/  BAR.SYNC.DEFER_BLOCKING 0x0 ;  /* 0x0000000000007b1d */ /* 0x000fe20000010000 */
[----:B------:R-:W-:-:S06]  /*65c0*/  FMUL R7, R7, 1.4426950216293334961 ;  /* 0x3fb8aa3b07077820 */ /* 0x000fcc0000400000 */
[----:B------:R-:W4:Y:S01]  /*65d0*/  MUFU.EX2 R7, R7 ;  /* 0x0000000700077308 */ /* 0x000f220000000800 */
[C---:B0-----:R-:W-:Y:S01]  /*65e0*/  FMUL R164, R162.reuse, R132 ;  /* 0x00000084a2a47220 */ /* 0x041fe20000400000 */
[----:B-1----:R-:W-:Y:S01]  /*65f0*/  FMUL R165, R162, R133 ;  /* 0x00000085a2a57220 */ /* 0x002fe20000400000 */
[----:B------:R-:W-:Y:S04]  /*6600*/  LDSM.16.M88.4 R72, [R179+UR6+0x10000] ;  /* 0x01000006b348783b */ /* 0x000fe80008000200 */
[----:B------:R-:W0:Y:S04]  /*6610*/  LDSM.16.M88.4 R40, [R142+0xa000] ;  /* 0x00a000008e28783b */ /* 0x000e280000000200 */
[----:B------:R-:W1:Y:S04]  /*6620*/  LDSM.16.M88.4 R64, [R142+0x8000] ;  /* 0x008000008e40783b */ /* 0x000e680000000200 */
[----:B------:R-:W5:Y:S04]  /*6630*/  LDSM.16.M88.4 R60, [R142+0x9000] ;  /* 0x009000008e3c783b */ /* 0x000f680000000200 */
[----:B------:R-:W5:Y:S04]  /*6640*/  LDSM.16.M88.4 R44, [R142+0xb000] ;  /* 0x00b000008e2c783b */ /* 0x000f680000000200 */
[----:B------:R-:W5:Y:S04]  /*6650*/  LDSM.16.M88.4 R36, [R142+0xc000] ;  /* 0x00c000008e24783b */ /* 0x000f680000000200 */
[----:B------:R-:W5:Y:S04]  /*6660*/  LDSM.16.M88.4 R56, [R142+0xd000] ;  /* 0x00d000008e38783b */ /* 0x000f680000000200 */
[----:B------:R-:W5:Y:S04]  /*6670*/  LDSM.16.M88.4 R52, [R142+0xe000] ;  /* 0x00e000008e34783b */ /* 0x000f680000000200 */
[----:B------:R0:W5:Y:S01]  /*6680*/  LDSM.16.M88.4 R48, [R142+0xf000] ;  /* 0x00f000008e30783b */ /* 0x0001620000000200 */
[C---:B----4-:R-:W-:Y:S01]  /*6690*/  FMUL R166, R7.reuse, R134 ;  /* 0x0000008607a67220 */ /* 0x050fe20000400000 */
[----:B------:R-:W-:-:S02]  /*66a0*/  FMUL R167, R7, R135 ;  /* 0x0000008707a77220 */ /* 0x000fc40000400000 */
[----:B------:R-:W4:Y:S01]  /*66b0*/  LDSM.16.M88.4 R132, [R179+UR6+0x10400] ;  /* 0x01040006b384783b */ /* 0x000f220008000200 */
[----:B------:R-:W-:Y:S01]  /*66c0*/  FADD R14, -R4, R14 ;  /* 0x0000000e040e7221 */ /* 0x000fe20000000100 */
[----:B------:R-:W-:-:S03]  /*66d0*/  FADD R15, -R5, R15 ;  /* 0x0000000f050f7221 */ /* 0x000fc60000000100 */
[----:B------:R-:W-:Y:S01]  /*66e0*/  FMUL R14, R14, 1.4426950216293334961 ;  /* 0x3fb8aa3b0e0e7820 */ /* 0x000fe20000400000 */
[----:B------:R-:W-:Y:S01]  /*66f0*/  FMUL R15, R15, 1.4426950216293334961 ;  /* 0x3fb8aa3b0f0f7820 */ /* 0x000fe20000400000 */
[----:B------:R-:W-:-:S04]  /*6700*/  FMUL R76, R162, R76 ;  /* 0x0000004ca24c7220 */ /* 0x000fc80000400000 */
[----:B------:R-:W1:Y:S01]  /*6710*/  MUFU.EX2 R14, R14 ;  /* 0x0000000e000e7308 */ /* 0x000e620000000800 */
[C---:B------:R-:W-:Y:S01]  /*6720*/  FMUL R77, R162.reuse, R77 ;  /* 0x0000004da24d7220 */ /* 0x040fe20000400000 */
[C---:B------:R-:W-:Y:S01]  /*6730*/  FMUL R136, R162.reuse, R124 ;  /* 0x0000007ca2887220 */ /* 0x040fe20000400000 */
[C---:B------:R-:W-:Y:S01]  /*6740*/  FMUL R137, R162.reuse, R125 ;  /* 0x0000007da2897220 */ /* 0x040fe20000400000 */
[----:B------:R-:W-:-:S04]  /*6750*/  FMUL R140, R162, R112 ;  /* 0x00000070a28c7220 */ /* 0x000fc80000400000 */
[----:B------:R-:W5:Y:S01]  /*6760*/  MUFU.EX2 R15, R15 ;  /* 0x0000000f000f7308 */ /* 0x000f620000000800 */
[C---:B------:R-:W-:Y:S01]  /*6770*/  FMUL R141, R162.reuse, R113 ;  /* 0x00000071a28d7220 */ /* 0x040fe20000400000 */
[C---:B--2---:R-:W-:Y:S01]  /*6780*/  FMUL R160, R162.reuse, R116 ;  /* 0x00000074a2a07220 */ /* 0x044fe20000400000 */
[C---:B---3--:R-:W-:Y:S01]  /*6790*/  FMUL R161, R162.reuse, R117 ;  /* 0x00000075a2a17220 */ /* 0x048fe20000400000 */
[C---:B------:R-:W-:Y:S01]  /*67a0*/  FMUL R120, R162.reuse, R120 ;  /* 0x00000078a2787220 */ /* 0x040fe20000400000 */
[C---:B------:R-:W-:Y:S01]  /*67b0*/  FMUL R138, R7.reuse, R126 ;  /* 0x0000007e078a7220 */ /* 0x040fe20000400000 */
[C---:B------:R-:W-:Y:S01]  /*67c0*/  FMUL R139, R7.reuse, R127 ;  /* 0x0000007f078b7220 */ /* 0x040fe20000400000 */
[C---:B------:R-:W-:Y:S01]  /*67d0*/  FMUL R121, R162.reuse, R121 ;  /* 0x00000079a2797220 */ /* 0x040fe20000400000 */
[C---:B------:R-:W-:Y:S01]  /*67e0*/  FMUL R128, R162.reuse, R128 ;  /* 0x00000080a2807220 */ /* 0x040fe20000400000 */
[C---:B------:R-:W-:Y:S01]  /*67f0*/  FMUL R129, R162.reuse, R129 ;  /* 0x00000081a2817220 */ /* 0x040fe20000400000 */
[C---:B------:R-:W-:Y:S01]  /*6800*/  FMUL R68, R162.reuse, R68 ;  /* 0x00000044a2447220 */ /* 0x040fe20000400000 */
[----:B------:R-:W-:Y:S01]  /*6810*/  FMUL R69, R162, R69 ;  /* 0x00000045a2457220 */ /* 0x000fe20000400000 */
[C---:B------:R-:W-:Y:S01]  /*6820*/  FMUL R78, R7.reuse, R78 ;  /* 0x0000004e074e7220 */ /* 0x040fe20000400000 */
[C---:B------:R-:W-:Y:S01]  /*6830*/  FMUL R79, R7.reuse, R79 ;  /* 0x0000004f074f7220 */ /* 0x040fe20000400000 */
[C---:B0-----:R-:W-:Y:S01]  /*6840*/  FMUL R142, R7.reuse, R114 ;  /* 0x00000072078e7220 */ /* 0x041fe20000400000 */
[C---:B------:R-:W-:Y:S01]  /*6850*/  FMUL R143, R7.reuse, R115 ;  /* 0x00000073078f7220 */ /* 0x040fe20000400000 */
        /* <DEDUP_REMOVED lines=8> */
[----:B------:R-:W-:Y:S01]  /*68e0*/  HMMA.16816.F32.BF16 R112, R72, R40, R136 ;  /* 0x000000284870723c */ /* 0x000fe20000041888 */
[----:B-1----:R-:W-:-:S05]  /*68f0*/  FMUL R88, R14, R88 ;  /* 0x000000580e587220 */ /* 0x002fca0000400000 */
[----:B------:R-:W-:Y:S01]  /*6900*/  HMMA.16816.F32.BF16 R76, R72, R64, R76 ;  /* 0x00000040484c723c */ /* 0x000fe2000004184c */
[----:B------:R-:W-:-:S05]  /*6910*/  FMUL R89, R14, R89 ;  /* 0x000000590e597220 */ /* 0x000fca0000400000 */
[----:B-----5:R-:W-:Y:S01]  /*6920*/  HMMA.16816.F32.BF16 R124, R72, R60, R164 ;  /* 0x0000003c487c723c */ /* 0x020fe200000418a4 */
[----:B------:R-:W-:-:S05]  /*6930*/  FMUL R90, R15, R90 ;  /* 0x0000005a0f5a7220 */ /* 0x000fca0000400000 */
[----:B------:R-:W-:Y:S01]  /*6940*/  HMMA.16816.F32.BF16 R116, R72, R44, R140 ;  /* 0x0000002c4874723c */ /* 0x000fe2000004188c */
[----:B------:R-:W-:-:S05]  /*6950*/  FMUL R91, R15, R91 ;  /* 0x0000005b0f5b7220 */ /* 0x000fca0000400000 */
[C---:B------:R-:W-:Y:S06]  /*6960*/  HMMA.16816.F32.BF16 R136, R72.reuse, R36, R160 ;  /* 0x000000244888723c */ /* 0x040fec00000418a0 */
[C---:B------:R-:W-:Y:S06]  /*6970*/  HMMA.16816.F32.BF16 R120, R72.reuse, R56, R120 ;  /* 0x000000384878723c */ /* 0x040fec0000041878 */
[C---:B------:R-:W-:Y:S06]  /*6980*/  HMMA.16816.F32.BF16 R128, R72.reuse, R52, R128 ;  /* 0x000000344880723c */ /* 0x040fec0000041880 */
[----:B------:R-:W-:Y:S07]  /*6990*/  HMMA.16816.F32.BF16 R68, R72, R48, R68 ;  /* 0x000000304844723c */ /* 0x000fee0000041844 */
[----:B------:R-:W-:-:S05]  /*69a0*/  LOP3.LUT R72, R179, 0x20, RZ, 0x3c, !PT ;  /* 0x00000020b3487812 */ /* 0x000fca00078e3cff */
[----:B------:R-:W0:Y:S01]  /*69b0*/  LDSM.16.M88.4 R140, [R72+UR6+0x10000] ;  /* 0x01000006488c783b */ /* 0x000e220008000200 */
[C---:B----4-:R-:W-:Y:S01]  /*69c0*/  HMMA.16816.F32.BF16 R88, R132.reuse, R36, R88 ;  /* 0x000000248458723c */ /* 0x050fe20000041858 */
[----:B------:R-:W1:Y:S02]  /*69d0*/  LDC R36, c[0x0][0x280] ;  /* 0x0000a000ff247b82 */ /* 0x000e640000000800 */
[----:B------:R-:W2:Y:S01]  /*69e0*/  LDSM.16.M88.4 R72, [R72+UR6+0x10400] ;  /* 0x010400064848783b */ /* 0x000ea20008000200 */
        /* <DEDUP_REMOVED lines=26> */
[C---:B------:R-:W-:Y:S01]  /*6b90*/  FMUL R110, R15.reuse, R110 ;  /* 0x0000006e0f6e7220 */ /* 0x040fe20000400000 */
[----:B------:R-:W-:Y:S01]  /*6ba0*/  FMUL R111, R15, R111 ;  /* 0x0000006f0f6f7220 */ /* 0x000fe20000400000 */
[C---:B------:R-:W-:Y:S01]  /*6bb0*/  HMMA.16816.F32.BF16 R80, R132.reuse, R64, R80 ;  /* 0x000000408450723c */ /* 0x040fe20000041850 */
[----:B------:R-:W3:Y:S05]  /*6bc0*/  LDC R37, c[0x0][0x254] ;  /* 0x00009500ff257b82 */ /* 0x000eea0000000800 */
[C---:B------:R-:W-:Y:S06]  /*6bd0*/  HMMA.16816.F32.BF16 R96, R132.reuse, R60, R96 ;  /* 0x0000003c8460723c */ /* 0x040fec0000041860 */
[C---:B------:R-:W-:Y:S01]  /*6be0*/  HMMA.16816.F32.BF16 R84, R132.reuse, R40, R84 ;  /* 0x000000288454723c */ /* 0x040fe20000041854 */
[----:B------:R-:W4:Y:S05]  /*6bf0*/  LDC R41, c[0x0][0x264] ;  /* 0x00009900ff297b82 */ /* 0x000f2a0000000800 */
[C---:B------:R-:W-:Y:S06]  /*6c00*/  HMMA.16816.F32.BF16 R100, R132.reuse, R44, R100 ;  /* 0x0000002c8464723c */ /* 0x040fec0000041864 */
[C---:B------:R-:W-:Y:S06]  /*6c10*/  HMMA.16816.F32.BF16 R104, R132.reuse, R56, R104 ;  /* 0x000000388468723c */ /* 0x040fec0000041868 */
[C---:B------:R-:W-:Y:S06]  /*6c20*/  HMMA.16816.F32.BF16 R92, R132.reuse, R52, R92 ;  /* 0x00000034845c723c */ /* 0x040fec000004185c */
[----:B------:R-:W-:Y:S01]  /*6c30*/  HMMA.16816.F32.BF16 R108, R132, R48, R108 ;  /* 0x00000030846c723c */ /* 0x000fe2000004186c */
[----:B------:R-:W-:-:S06]  /*6c40*/  UIADD3 UR4, UR4, 0x20, URZ ;  /* 0x0000002004047890 */ /* 0x000fcc000fffe03f */
[----:B-1----:R-:W-:Y:S01]  /*6c50*/  ISETP.LE.AND P2, PT, R36, UR4, PT ;  /* 0x0000000424007c0c */ /* 0x002fe2000bf43270 */
[----:B0-----:R-:W-:Y:S01]  /*6c60*/  HMMA.16816.F32.BF16 R132, R140, R62, R124 ;  /* 0x0000003e8c84723c */ /* 0x001fe2000004187c */
[----:B------:R-:W-:Y:S01]  /*6c70*/  FFMA R6, R7, R6, R178 ;  /* 0x0000000607067223 */ /* 0x000fe200000000b2 */
[----:B------:R-:W-:-:S04]  /*6c80*/  FFMA R8, R14, R8, R177 ;  /* 0x000000080e087223 */ /* 0x000fc800000000b1 */
[----:B------:R-:W-:Y:S01]  /*6c90*/  HMMA.16816.F32.BF16 R124, R140, R42, R112 ;  /* 0x0000002a8c7c723c */ /* 0x000fe20000041870 */
[----:B------:R-:W-:Y:S01]  /*6ca0*/  FFMA R13, R15, R13, R176 ;  /* 0x0000000d0f0d7223 */ /* 0x000fe200000000b0 */
[----:B----4-:R-:W-:-:S04]  /*6cb0*/  IMAD R12, R41, 0x20, R12 ;  /* 0x00000020290c7824 */ /* 0x010fc800078e020c */
[----:B------:R-:W-:Y:S01]  /*6cc0*/  HMMA.16816.F32.BF16 R112, R140, R46, R116 ;  /* 0x0000002e8c70723c */ /* 0x000fe20000041874 */
[----:B---3--:R-:W-:Y:S01]  /*6cd0*/  LEA R9, R37, R9, 0x5 ;  /* 0x0000000925097211 */ /* 0x008fe200078e28ff */
[----:B------:R-:W-:Y:S01]  /*6ce0*/  IMAD.MOV.U32 R36, RZ, RZ, R2 ;  /* 0x000000ffff247224 */ /* 0x000fe200078e0002 */
[----:B------:R-:W-:-:S03]  /*6cf0*/  MOV R7, R3 ;  /* 0x0000000300077202 */ /* 0x000fc60000000f00 */
[----:B------:R-:W-:Y:S01]  /*6d00*/  HMMA.16816.F32.BF16 R76, R140, R66, R76 ;  /* 0x000000428c4c723c */ /* 0x000fe2000004184c */
[----:B------:R-:W-:Y:S01]  /*6d10*/  IMAD.MOV.U32 R14, RZ, RZ, R4 ;  /* 0x000000ffff0e7224 */ /* 0x000fe200078e0004 */
[----:B------:R-:W-:-:S04]  /*6d20*/  MOV R15, R5 ;  /* 0x00000005000f7202 */ /* 0x000fc80000000f00 */
[C---:B------:R-:W-:Y:S06]  /*6d30*/  HMMA.16816.F32.BF16 R116, R140.reuse, R38, R136 ;  /* 0x000000268c74723c */ /* 0x040fec0000041888 */
[C---:B------:R-:W-:Y:S06]  /*6d40*/  HMMA.16816.F32.BF16 R120, R140.reuse, R58, R120 ;  /* 0x0000003a8c78723c */ /* 0x040fec0000041878 */
[C---:B------:R-:W-:Y:S06]  /*6d50*/  HMMA.16816.F32.BF16 R128, R140.reuse, R54, R128 ;  /* 0x000000368c80723c */ /* 0x040fec0000041880 */
[----:B------:R-:W-:Y:S06]  /*6d60*/  HMMA.16816.F32.BF16 R68, R140, R50, R68 ;  /* 0x000000328c44723c */ /* 0x000fec0000041844 */
[C---:B--2---:R-:W-:Y:S06]  /*6d70*/  HMMA.16816.F32.BF16 R80, R72.reuse, R66, R80 ;  /* 0x000000424850723c */ /* 0x044fec0000041850 */
[C---:B------:R-:W-:Y:S06]  /*6d80*/  HMMA.16816.F32.BF16 R96, R72.reuse, R62, R96 ;  /* 0x0000003e4860723c */ /* 0x040fec0000041860 */
[C---:B------:R-:W-:Y:S06]  /*6d90*/  HMMA.16816.F32.BF16 R84, R72.reuse, R42, R84 ;  /* 0x0000002a4854723c */ /* 0x040fec0000041854 */
[C---:B------:R-:W-:Y:S06]  /*6da0*/  HMMA.16816.F32.BF16 R100, R72.reuse, R46, R100 ;  /* 0x0000002e4864723c */ /* 0x040fec0000041864 */
[C---:B------:R-:W-:Y:S06]  /*6db0*/  HMMA.16816.F32.BF16 R88, R72.reuse, R38, R88 ;  /* 0x000000264858723c */ /* 0x040fec0000041858 */
[C---:B------:R-:W-:Y:S06]  /*6dc0*/  HMMA.16816.F32.BF16 R104, R72.reuse, R58, R104 ;  /* 0x0000003a4868723c */ /* 0x040fec0000041868 */
[C---:B------:R-:W-:Y:S06]  /*6dd0*/  HMMA.16816.F32.BF16 R92, R72.reuse, R54, R92 ;  /* 0x00000036485c723c */ /* 0x040fec000004185c */
[----:B------:R-:W-:Y:S01]  /*6de0*/  HMMA.16816.F32.BF16 R108, R72, R50, R108 ;  /* 0x00000032486c723c */ /* 0x000fe2000004186c */
[----:B------:R-:W-:-:S08]  /*6df0*/  NOP ;  /* 0x0000000000007918 */ /* 0x000fd00000000000 */
[----:B------:R-:W-:-:S15]  /*6e00*/  @!P2 BRA `(.L_x_1) ;  /* 0xffffffc40044a947 */ /* 0x000fde000383ffff */
.L_x_0:
[----:B------:R-:W1:Y:S01]  /*6e10*/  S2R R41, SR_TID.X ;  /* 0x0000000000297919 */ /* 0x000e620000002100 */
[----:B------:R-:W2:Y:S01]  /*6e20*/  LDC R31, c[0x0][0x278] ;  /* 0x00009e00ff1f7b82 */ /* 0x000ea20000000800 */
[----:B------:R-:W-:Y:S01]  /*6e30*/  IMAD.MOV.U32 R15, RZ, RZ, R13 ;  /* 0x000000ffff0f7224 */ /* 0x000fe200078e000d */
[----:B0-----:R-:W-:Y:S01]  /*6e40*/  MOV R14, R0 ;  /* 0x00000000000e7202 */ /* 0x001fe20000000f00 */
[----:B------:R-:W-:Y:S01]  /*6e50*/  IMAD.MOV.U32 R73, RZ, RZ, R98 ;  /* 0x000000ffff497224 */ /* 0x000fe200078e0062 */
[----:B------:R-:W-:Y:S01]  /*6e60*/  MOV R49, R96 ;  /* 0x0000006000317202 */ /* 0x000fe20000000f00 */
[C---:B------:R-:W-:Y:S01]  /*6e70*/  FMUL R0, R15.reuse, 8388608 ;  /* 0x4b0000000f007820 */ /* 0x040fe20000400000 */
[C---:B------:R-:W-:Y:S01]  /*6e80*/  FSETP.GT.AND P1, PT, |R15|.reuse, 8.50705917302346158658e+37, PT ;  /* 0x7e8000000f00780b */ /* 0x040fe20003f24200 */
[C---:B------:R-:W-:Y:S01]  /*6e90*/  FMUL R33, R14.reuse, 8388608 ;  /* 0x4b0000000e217820 */ /* 0x040fe20000400000 */
[----:B------:R-:W-:Y:S01]  /*6ea0*/  FSETP.GEU.AND P5, PT, R15, 1.175494350822287508e-38, PT ;  /* 0x008000000f00780b */ /* 0x000fe20003fae000 */
[----:B------:R-:W-:Y:S01]  /*6eb0*/  IMAD.MOV.U32 R17, RZ, RZ, R86 ;  /* 0x000000ffff117224 */ /* 0x000fe200078e0056 */
[----:B------:R-:W-:Y:S01]  /*6ec0*/  FSETP.GEU.AND P2, PT, R14, 1.175494350822287508e-38, PT ;  /* 0x008000000e00780b */ /* 0x000fe20003f4e000 */
[----:B------:R-:W-:Y:S01]  /*6ed0*/  IMAD.MOV.U32 R23, RZ, RZ, R69 ;  /* 0x000000ffff177224 */ /* 0x000fe200078e0045 */
[----:B------:R-:W-:Y:S01]  /*6ee0*/  FSEL R0, R0, R15, !P5 ;  /* 0x0000000f00007208 */ /* 0x000fe20006800000 */
[----:B------:R-:W-:Y:S01]  /*6ef0*/  IMAD.MOV.U32 R69, RZ, RZ, R100 ;  /* 0x000000ffff457224 */ /* 0x000fe200078e0064 */
[----:B------:R-:W-:Y:S01]  /*6f00*/  FSEL R33, R33, R14, !P2 ;  /* 0x0000000e21217208 */ /* 0x000fe20005000000 */
[----:B------:R-:W-:Y:S01]  /*6f10*/  IMAD.MOV.U32 R143, RZ, RZ, R113 ;  /* 0x000000ffff8f7224 */ /* 0x000fe200078e0071 */
[----:B------:R-:W-:Y:S01]  /*6f20*/  FSEL R39, RZ, -23, P2 ;  /* 0xc1b80000ff277808 */ /* 0x000fe20001000000 */
[----:B------:R-:W-:Y:S01]  /*6f30*/  IMAD.MOV.U32 R139, RZ, RZ, R115 ;  /* 0x000000ffff8b7224 */ /* 0x000fe200078e0073 */
[----:B------:R-:W-:Y:S01]  /*6f40*/  MOV R149, R135 ;  /* 0x0000008700957202 */ /* 0x000fe20000000f00 */
[----:B------:R-:W-:Y:S01]  /*6f50*/  @P1 FMUL R111, R111, 0.25 ;  /* 0x3e8000006f6f1820 */ /* 0x000fe20000400000 */
        /* <DEDUP_REMOVED lines=11> */
[----:B-1----:R-:W-:Y:S01]  /*7010*/  IMAD.SHL.U32 R7, R41, 0x1000, RZ ;  /* 0x0000100029077824 */ /* 0x002fe200078e00ff */
[----:B------:R-:W-:Y:S01]  /*7020*/  SHF.R.U32.HI R28, RZ, 0x5, R41 ;  /* 0x00000005ff1c7819 */ /* 0x000fe20000011629 */
[----:B------:R-:W-:Y:S01]  /*7030*/  @P1 FMUL R99, R99, 0.25 ;  /* 0x3e80000063631820 */ /* 0x000fe20000400000 */
[----:B------:R-:W-:Y:S01]  /*7040*/  LOP3.LUT R9, R41, 0xc0, RZ, 0xc0, !PT ;  /* 0x000000c029097812 */ /* 0x000fe200078ec0ff */
[----:B------:R-:W-:Y:S01]  /*7050*/  @P1 FMUL R73, R73, 0.25 ;  /* 0x3e80000049491820 */ /* 0x000fe20000400000 */
[----:B------:R-:W-:Y:S01]  /*7060*/  SHF.L.U32 R10, R41, 0x4, RZ ;  /* 0x00000004290a7819 */ /* 0x000fe200000006ff */
[----:B------:R-:W-:Y:S01]  /*7070*/  @P1 FMUL R83, R83, 0.25 ;  /* 0x3e80000053531820 */ /* 0x000fe20000400000 */
[----:B------:R-:W-:Y:S01]  /*7080*/  LOP3.LUT R7, R7, 0x6000, RZ, 0xc0, !PT ;  /* 0x0000600007077812 */ /* 0x000fe200078ec0ff */
[----:B------:R-:W-:Y:S01]  /*7090*/  @P1 FMUL R82, R82, 0.25 ;  /* 0x3e80000052521820 */ /* 0x000fe20000400000 */
[----:B------:R-:W-:Y:S01]  /*70a0*/  SGXT.U32 R28, R28, 0x3 ;  /* 0x000000031c1c781a */ /* 0x000fe20000000000 */
[----:B------:R-:W-:Y:S01]  /*70b0*/  IMAD.MOV.U32 R115, RZ, RZ, R128 ;  /* 0x000000ffff737224 */ /* 0x000fe200078e0080 */
[----:B------:R-:W-:Y:S01]  /*70c0*/  LOP3.LUT R11, R41, 0xff, RZ, 0xc0, !PT ;  /* 0x000000ff290b7812 */ /* 0x000fe200078ec0ff */
[----:B------:R-:W-:Y:S01]  /*70d0*/  IMAD.MOV.U32 R19, RZ, RZ, R71 ;  /* 0x000000ffff137224 */ /* 0x000fe200078e0047 */
[----:B------:R-:W-:Y:S01]  /*70e0*/  SHF.R.U32.HI R9, RZ, 0x1, R9 ;  /* 0x00000001ff097819 */ /* 0x000fe20000011609 */
[----:B--2---:R-:W-:Y:S01]  /*70f0*/  IMAD R28, R28, R31, RZ ;  /* 0x0000001f1c1c7224 */ /* 0x004fe200078e02ff */
[----:B------:R-:W-:Y:S01]  /*7100*/  LOP3.LUT R12, R7, 0x3f0, R10, 0xf8, !PT ;  /* 0x000003f0070c7812 */ /* 0x000fe200078ef80a */
[----:B------:R-:W-:Y:S01]  /*7110*/  IMAD.MOV.U32 R145, RZ, RZ, R127 ;  /* 0x000000ffff917224 */ /* 0x000fe200078e007f */
[----:B------:R-:W-:Y:S01]  /*7120*/  SHF.L.U32 R40, R41, 0x2, RZ ;  /* 0x0000000229287819 */ /* 0x000fe200000006ff */
[----:B------:R-:W-:Y:S01]  /*7130*/  IMAD R29, R31, 0x8, R28 ;  /* 0x000000081f1d7824 */ /* 0x000fe200078e021c */
[----:B------:R-:W-:Y:S01]  /*7140*/  ISETP.GE.U32.AND P0, PT, R11, 0x20, PT ;  /* 0x000000200b00780c */ /* 0x000fe20003f06070 */
[----:B------:R-:W-:Y:S01]  /*7150*/  IMAD.MOV.U32 R127, RZ, RZ, R118 ;  /* 0x000000ffff7f7224 */ /* 0x000fe200078e0076 */
[----:B------:R-:W-:Y:S01]  /*7160*/  LOP3.LUT R7, R12, R9, RZ, 0x3c, !PT ;  /* 0x000000090c077212 */ /* 0x000fe200078e3cff */
[----:B------:R-:W-:Y:S01]  /*7170*/  IMAD R30, R31, 0x8, R29 ;  /* 0x000000081f1e7824 */ /* 0x000fe200078e021d */
[C---:B------:R-:W-:Y:S01]  /*7180*/  SHF.L.U32 R11, R41.reuse, 0x5, RZ ;  /* 0x00000005290b7819 */ /* 0x040fe200000006ff */
[----:B------:R-:W-:Y:S01]  /*7190*/  IMAD.MOV.U32 R9, RZ, RZ, R76 ;  /* 0x000000ffff097224 */ /* 0x000fe200078e004c */
[----:B------:R-:W-:Y:S01]  /*71a0*/  LOP3.LUT R12, R10, 0x70, RZ, 0xc0, !PT ;  /* 0x000000700a0c7812 */ /* 0x000fe200078ec0ff */
[----:B------:R-:W-:Y:S01]  /*71b0*/  IMAD.MOV.U32 R137, RZ, RZ, R116 ;  /* 0x000000ffff897224 */ /* 0x000fe200078e0074 */
[----:B------:R-:W-:Y:S01]  /*71c0*/  LOP3.LUT R40, R40, 0x70, RZ, 0xc0, !PT ;  /* 0x0000007028287812 */ /* 0x000fe200078ec0ff */
[----:B------:R-:W-:Y:S01]  /*71d0*/  VIADD R47, R0, 0xc0cafb0d ;  /* 0xc0cafb0d002f7836 */ /* 0x000fe20000000000 */
[----:B------:R-:W-:Y:S01]  /*71e0*/  LOP3.LUT R41, R41, 0x18, RZ, 0xc0, !PT ;  /* 0x0000001829297812 */ /* 0x000fe200078ec0ff */
[----:B------:R-:W-:Y:S01]  /*71f0*/  VIADD R12, R12, UR6 ;  /* 0x000000060c0c7c36 */ /* 0x000fe20008000000 */
[----:B------:R-:W-:Y:S01]  /*7200*/  LOP3.LUT R11, R40, 0x1c60, R11, 0x78, !PT ;  /* 0x00001c60280b7812 */ /* 0x000fe200078e780b */
[----:B------:R-:W-:Y:S01]  /*7210*/  ULDC.64 UR4, c[0x0][0x270] ;  /* 0x00009c0000047ab9 */ /* 0x000fe20000000a00 */
[----:B------:R-:W-:Y:S01]  /*7220*/  LEA R10, R41, UR6, 0xa ;  /* 0x00000006290a7c11 */ /* 0x000fe2000f8e50ff */
[----:B------:R-:W-:Y:S01]  /*7230*/  UIMAD UR4, UR7, UR4, URZ ;  /* 0x00000004070472a4 */ /* 0x000fe2000f8e023f */
[----:B------:R-:W-:-:S02]  /*7240*/  LEA R32, R31, R30, 0x3 ;  /* 0x0000001e1f207211 */ /* 0x000fc400078e18ff */
[----:B------:R-:W-:Y:S01]  /*7250*/  IADD3 R45, R11, R10, RZ ;  /* 0x0000000a0b2d7210 */ /* 0x000fe20007ffe0ff */
[----:B------:R-:W-:Y:S01]  /*7260*/  USHF.L.U32 UR8, UR4, 0x1, URZ ;  /* 0x0000000104087899 */ /* 0x000fe2000800063f */
[----:B------:R-:W-:Y:S01]  /*7270*/  LEA.HI R41, R41, R12, RZ, 0x1f ;  /* 0x0000000c29297211 */ /* 0x000fe200078ff8ff */
[----:B------:R-:W-:Y:S01]  /*7280*/  IMAD.MOV.U32 R12, RZ, RZ, R6 ;  /* 0x000000ffff0c7224 */ /* 0x000fe200078e0006 */
[----:B------:R-:W-:Y:S02]  /*7290*/  MOV R10, R8 ;  /* 0x00000008000a7202 */ /* 0x000fe40000000f00 */
[----:B------:R-:W-:Y:S01]  /*72a0*/  LEA R34, R31, R32, 0x3 ;  /* 0x000000201f227211 */ /* 0x000fe200078e18ff */
[C---:B------:R-:W-:Y:S01]  /*72b0*/  FMUL R35, R12.reuse, 8388608 ;  /* 0x4b0000000c237820 */ /* 0x040fe20000400000 */
[----:B------:R-:W-:Y:S01]  /*72c0*/  FSETP.GEU.AND P3, PT, R12, 1.175494350822287508e-38, PT ;  /* 0x008000000c00780b */ /* 0x000fe20003f6e000 */
[C---:B------:R-:W-:Y:S01]  /*72d0*/  FMUL R37, R10.reuse, 8388608 ;  /* 0x4b0000000a257820 */ /* 0x040fe20000400000 */
[----:B------:R-:W-:-:S02]  /*72e0*/  FSETP.GEU.AND P4, PT, R10, 1.175494350822287508e-38, PT ;  /* 0x008000000a00780b */ /* 0x000fc40003f8e000 */
[----:B------:R-:W-:Y:S02]  /*72f0*/  LEA R36, R31, R34, 0x3 ;  /* 0x000000221f247211 */ /* 0x000fe400078e18ff */
[----:B------:R-:W-:Y:S02]  /*7300*/  FSEL R35, R35, R12, !P3 ;  /* 0x0000000c23237208 */ /* 0x000fe40005800000 */
[----:B------:R-:W-:Y:S02]  /*7310*/  FSEL R37, R37, R10, !P4 ;  /* 0x0000000a25257208 */ /* 0x000fe40006000000 */
[----:B------:R-:W-:Y:S01]  /*7320*/  FSEL R42, RZ, -23, P3 ;  /* 0xc1b80000ff2a7808 */ /* 0x000fe20001800000 */
[----:B------:R-:W-:Y:S01]  /*7330*/  VIADD R48, R35, 0xc0cafb0d ;  /* 0xc0cafb0d23307836 */ /* 0x000fe20000000000 */
[----:B------:R-:W-:Y:S02]  /*7340*/  LEA R38, R31, R36, 0x3 ;  /* 0x000000241f267211 */ /* 0x000fe400078e18ff */
[C---:B------:R-:W-:Y:S01]  /*7350*/  FSETP.GEU.AND P3, PT, |R15|.reuse, 1.175494350822287508e-38, PT ;  /* 0x008000000f00780b */ /* 0x040fe20003f6e200 */
[----:B------:R-:W-:Y:S01]  /*7360*/  @P1 FMUL R15, R15, 0.25 ;  /* 0x3e8000000f0f1820 */ /* 0x000fe20000400000 */
[----:B------:R-:W-:Y:S01]  /*7370*/  IADD3 R46, R37, -0x3f3504f3, RZ ;  /* 0xc0cafb0d252e7810 */ /* 0x000fe20007ffe0ff */
[----:B------:R-:W-:Y:S01]  /*7380*/  IMAD R56, R31, 0x8, R38 ;  /* 0x000000081f387824 */ /* 0x000fe200078e0226 */
[----:B------:R-:W-:-:S02]  /*7390*/  FSEL R43, RZ, -23, P4 ;  /* 0xc1b80000ff2b7808 */ /* 0x000fc40002000000 */
[----:B------:R-:W-:Y:S02]  /*73a0*/  LOP3.LUT R46, R46, 0xff800000, RZ, 0xc0, !PT ;  /* 0xff8000002e2e7812 */ /* 0x000fe400078ec0ff */
[----:B------:R-:W-:Y:S02]  /*73b0*/  LEA R58, R31, R56, 0x3 ;  /* 0x000000381f3a7211 */ /* 0x000fe400078e18ff */
[----:B------:R-:W-:Y:S01]  /*73c0*/  I2FP.F32.S32 R8, R46 ;  /* 0x0000002e00087245 */ /* 0x000fe20000201400 */
[----:B------:R-:W-:Y:S01]  /*73d0*/  IMAD.IADD R46, R37, 0x1, -R46 ;  /* 0x00000001252e7824 */ /* 0x000fe200078e0a2e */
[----:B------:R-:W-:Y:S01]  /*73e0*/  FSETP.GT.AND P2, PT, |R10|, 8.50705917302346158658e+37, PT ;  /* 0x7e8000000a00780b */ /* 0x000fe20003f44200 */
[----:B------:R-:W-:Y:S01]  /*73f0*/  @!P3 FMUL R15, R15, 16777216 ;  /* 0x4b8000000f0fb820 */ /* 0x000fe20000400000 */
[----:B------:R-:W-:Y:S02]  /*7400*/  IMAD R60, R31, 0x8, R58 ;  /* 0x000000081f3c7824 */ /* 0x000fe400078e023a */
[----:B------:R-:W-:Y:S01]  /*7410*/  FFMA.FTZ R43, R8, 1.1920928955078125e-07, R43 ;  /* 0x34000000082b7823 */ /* 0x000fe2000001002b */
[----:B------:R-:W-:Y:S01]  /*7420*/  @!P3 FMUL R111, R111, 16777216 ;  /* 0x4b8000006f6fb820 */ /* 0x000fe20000400000 */
[----:B------:R-:W0:Y:S01]  /*7430*/  MUFU.RCP R8, R15 ;  /* 0x0000000f00087308 */ /* 0x000e220000001000 */
[----:B------:R-:W-:Y:S01]  /*7440*/  @!P3 FMUL R110, R110, 16777216 ;  /* 0x4b8000006e6eb820 */ /* 0x000fe20000400000 */
        /* <DEDUP_REMOVED lines=14> */
[C---:B------:R-:W-:Y:S01]  /*7530*/  FSETP.GEU.AND P3, PT, |R10|.reuse, 1.175494350822287508e-38, PT ;  /* 0x008000000a00780b */ /* 0x040fe20003f6e200 */
[----:B------:R-:W-:Y:S01]  /*7540*/  @P2 FMUL R10, R10, 0.25 ;  /* 0x3e8000000a0a2820 */ /* 0x000fe20000400000 */
[----:B------:R-:W-:Y:S01]  /*7550*/  LEA R62, R31, R60, 0x3 ;  /* 0x0000003c1f3e7211 */ /* 0x000fe200078e18ff */
[----:B------:R-:W-:Y:S01]  /*7560*/  @P2 FMUL R109, R109, 0.25 ;  /* 0x3e8000006d6d2820 */ /* 0x000fe20000400000 */
[----:B------:R-:W-:Y:S01]  /*7570*/  MOV R151, R79 ;  /* 0x0000004f00977202 */ /* 0x000fe20000000f00 */
        /* <DEDUP_REMOVED lines=8> */
[----:B------:R-:W-:Y:S01]  /*7600*/  @!P3 FMUL R10, R10, 16777216 ;  /* 0x4b8000000a0ab820 */ /* 0x000fe20000400000 */
        /* <DEDUP_REMOVED lines=11> */
[----:B------:R-:W-:Y:S01]  /*76c0*/  MOV R147, R126 ;  /* 0x0000007e00937202 */ /* 0x000fe20000000f00 */
[----:B------:R-:W-:Y:S01]  /*76d0*/  IMAD.MOV.U32 R117, RZ, RZ, R120 ;  /* 0x000000ffff757224 */ /* 0x000fe200078e0078 */
[----:B------:R-:W-:Y:S01]  /*76e0*/  MOV R79, R130 ;  /* 0x00000082004f7202 */ /* 0x000fe20000000f00 */
[----:B------:R-:W-:Y:S01]  /*76f0*/  IMAD R68, R31, 0x8, R66 ;  /* 0x000000081f447824 */ /* 0x000fe200078e0242 */
[----:B------:R-:W-:Y:S01]  /*7700*/  FSETP.GT.AND P1, PT, |R12|, 8.50705917302346158658e+37, PT ;  /* 0x7e8000000c00780b */ /* 0x000fe20003f24200 */
        /* <DEDUP_REMOVED lines=33> */
[----:B------:R-:W-:Y:S01]  /*7920*/  IMAD R72, R31, 0x8, R68 ;  /* 0x000000081f487824 */ /* 0x000fe200078e0244 */
[C---:B------:R-:W-:Y:S01]  /*7930*/  FSETP.GEU.AND P3, PT, |R12|.reuse, 1.175494350822287508e-38, PT ;  /* 0x008000000c00780b */ /* 0x040fe20003f6e200 */
[----:B------:R-:W-:Y:S01]  /*7940*/  @P1 FMUL R12, R12, 0.25 ;  /* 0x3e8000000c0c1820 */ /* 0x000fe20000400000 */
[----:B------:R-:W-:Y:S01]  /*7950*/  IADD3 R6, R33, -0x3f3504f3, RZ ;  /* 0xc0cafb0d21067810 */ /* 0x000fe20007ffe0ff */
[C---:B------:R-:W-:Y:S01]  /*7960*/  IMAD R76, R31.reuse, 0x8, R72 ;  /* 0x000000081f4c7824 */ /* 0x040fe200078e0248 */
[----:B------:R-:W-:Y:S01]  /*7970*/  MOV R21, R70 ;  /* 0x0000004600157202 */ /* 0x000fe20000000f00 */
[----:B0-----:R-:W-:Y:S01]  /*7980*/  FMUL R26, R8, R108 ;  /* 0x0000006c081a7220 */ /* 0x001fe20000400000 */
[----:B------:R-:W-:Y:S01]  /*7990*/  LOP3.LUT R24, R6, 0xff800000, RZ, 0xc0, !PT ;  /* 0xff80000006187812 */ /* 0x000fe200078ec0ff */
[C---:B------:R-:W-:Y:S01]  /*79a0*/  FMUL R25, R8.reuse, R109 ;  /* 0x0000006d08197220 */ /* 0x040fe20000400000 */
[C---:B------:R-:W-:Y:S01]  /*79b0*/  LEA R70, R31.reuse, R76, 0x3 ;  /* 0x0000004c1f467211 */ /* 0x040fe200078e18ff */
[C---:B------:R-:W-:Y:S01]  /*79c0*/  FMUL R54, R8.reuse, R93 ;  /* 0x0000005d08367220 */ /* 0x040fe20000400000 */
[----:B------:R-:W-:Y:S01]  /*79d0*/  MOV R141, R114 ;  /* 0x00000072008d7202 */ /* 0x000fe20000000f00 */
[----:B------:R-:W-:Y:S01]  /*79e0*/  FMUL R53, R8, R92 ;  /* 0x0000005c08357220 */ /* 0x000fe20000400000 */
[----:B------:R-:W-:Y:S01]  /*79f0*/  I2FP.F32.S32 R6, R24 ;  /* 0x0000001800067245 */ /* 0x000fe20000201400 */
[----:B------:R-:W-:Y:S01]  /*7a00*/  @!P3 FMUL R12, R12, 16777216 ;  /* 0x4b8000000c0cb820 */ /* 0x000fe20000400000 */
[----:B------:R-:W-:Y:S01]  /*7a10*/  IMAD R74, R31, 0x8, R70 ;  /* 0x000000081f4a7824 */ /* 0x000fe200078e0246 */
[----:B------:R-:W-:Y:S01]  /*7a20*/  FSETP.GT.AND P2, PT, |R14|, 8.50705917302346158658e+37, PT ;  /* 0x7e8000000e00780b */ /* 0x000fe20003f44200 */
        /* <DEDUP_REMOVED lines=12> */
[----:B------:R-:W-:Y:S01]  /*7af0*/  FFMA.FTZ R39, R6, 1.1920928955078125e-07, R39 ;  /* 0x3400000006277823 */ /* 0x000fe20000010027 */
[----:B------:R-:W0:Y:S01]  /*7b00*/  MUFU.RCP R8, R12 ;  /* 0x0000000c00087308 */ /* 0x000e220000001000 */
        /* <DEDUP_REMOVED lines=16> */
[----:B------:R-:W-:Y:S01]  /*7c10*/  LEA R6, R31, R74, 0x3 ;  /* 0x0000004a1f067211 */ /* 0x000fe200078e18ff */
[----:B------:R-:W-:Y:S01]  /*7c20*/  @!P3 FMUL R19, R19, 16777216 ;  /* 0x4b8000001313b820 */ /* 0x000fe20000400000 */
[C---:B------:R-:W-:Y:S01]  /*7c30*/  FSETP.GEU.AND P1, PT, |R14|.reuse, 1.175494350822287508e-38, PT ;  /* 0x008000000e00780b */ /* 0x040fe20003f2e200 */
[----:B------:R-:W-:Y:S01]  /*7c40*/  @P2 FMUL R14, R14, 0.25 ;  /* 0x3e8000000e0e2820 */ /* 0x000fe20000400000 */
[----:B------:R-:W-:Y:S01]  /*7c50*/  LOP3.LUT R48, R48, 0xff800000, RZ, 0xc0, !PT ;  /* 0xff80000030307812 */ /* 0x000fe200078ec0ff */
[----:B------:R-:W-:-:S02]  /*7c60*/  IMAD R86, R31, 0x8, R6 ;  /* 0x000000081f567824 */ /* 0x000fc400078e0206 */
[----:B------:R-:W-:Y:S01]  /*7c70*/  @!P3 FMUL R79, R79, 16777216 ;  /* 0x4b8000004f4fb820 */ /* 0x000fe20000400000 */
[----:B------:R-:W-:Y:S01]  /*7c80*/  @!P3 FMUL R122, R122, 16777216 ;  /* 0x4b8000007a7ab820 */ /* 0x000fe20000400000 */
[----:B------:R-:W-:Y:S01]  /*7c90*/  I2FP.F32.S32 R11, R48 ;  /* 0x00000030000b7245 */ /* 0x000fe20000201400 */
[----:B------:R-:W-:Y:S01]  /*7ca0*/  @!P3 FMUL R134, R134, 16777216 ;  /* 0x4b8000008686b820 */ /* 0x000fe20000400000 */
[----:B------:R-:W-:Y:S01]  /*7cb0*/  LEA R82, R31, R86, 0x3 ;  /* 0x000000561f527211 */ /* 0x000fe200078e18ff */
        /* <DEDUP_REMOVED lines=13> */
[----:B------:R-:W-:Y:S01]  /*7d90*/  FFMA.FTZ R42, R11, 1.1920928955078125e-07, R42 ;  /* 0x340000000b2a7823 */ /* 0x000fe2000001002a */
[----:B------:R-:W-:-:S02]  /*7da0*/  IMAD R80, R31, 0x8, R82 ;  /* 0x000000081f507824 */ /* 0x000fc400078e0252 */
        /* <DEDUP_REMOVED lines=16> */
[----:B------:R-:W-:Y:S01]  /*7eb0*/  LEA R78, R31, R80, 0x3 ;  /* 0x000000501f4e7211 */ /* 0x000fe200078e18ff */
[----:B------:R-:W0:Y:S01]  /*7ec0*/  MUFU.RCP R8, R14 ;  /* 0x0000000e00087308 */ /* 0x000e220000001000 */
[----:B------:R-:W-:Y:S01]  /*7ed0*/  @P2 FMUL R143, R143, 0.25 ;  /* 0x3e8000008f8f2820 */ /* 0x000fe20000400000 */
[----:B------:R-:W-:Y:S01]  /*7ee0*/  @P2 FMUL R125, R125, 0.25 ;  /* 0x3e8000007d7d2820 */ /* 0x000fe20000400000 */
[----:B------:R-:W-:Y:S01]  /*7ef0*/  @P2 FMUL R23, R23, 0.25 ;  /* 0x3e80000017172820 */ /* 0x000fe20000400000 */
[----:B------:R-:W-:-:S02]  /*7f00*/  IMAD R90, R31, 0x8, R78 ;  /* 0x000000081f5a7824 */ /* 0x000fc400078e024e */
[----:B------:R-:W-:Y:S01]  /*7f10*/  @!P1 FMUL R143, R143, 16777216 ;  /* 0x4b8000008f8f9820 */ /* 0x000fe20000400000 */
[----:B------:R-:W-:Y:S01]  /*7f20*/  @!P1 FMUL R125, R125, 16777216 ;  /* 0x4b8000007d7d9820 */ /* 0x000fe20000400000 */
[----:B------:R-:W-:Y:S01]  /*7f30*/  @P2 FMUL R129, R129, 0.25 ;  /* 0x3e80000081812820 */ /* 0x000fe20000400000 */
[----:B------:R-:W-:Y:S01]  /*7f40*/  F2FP.BF16.F32.PACK_AB R17, R17, R84 ;  /* 0x000000541111723e */ /* 0x000fe200000010ff */
[----:B------:R-:W-:Y:S01]  /*7f50*/  @!P1 FMUL R23, R23, 16777216 ;  /* 0x4b80000017179820 */ /* 0x000fe20000400000 */
[----:B------:R-:W-:Y:S01]  /*7f60*/  LEA R88, R31, R90, 0x3 ;  /* 0x0000005a1f587211 */ /* 0x000fe200078e18ff */
[----:B------:R-:W-:Y:S01]  /*7f70*/  @!P1 FMUL R129, R129, 16777216 ;  /* 0x4b80000081819820 */ /* 0x000fe20000400000 */
[----:B------:R-:W-:Y:S01]  /*7f80*/  @P2 FMUL R113, R113, 0.25 ;  /* 0x3e80000071712820 */ /* 0x000fe20000400000 */
[----:B------:R-:W-:Y:S01]  /*7f90*/  @P2 FMUL R115, R115, 0.25 ;  /* 0x3e80000073732820 */ /* 0x000fe20000400000 */
[----:B------:R-:W-:Y:S01]  /*7fa0*/  LOP3.LUT R47, R47, 0xff800000, RZ, 0xc0, !PT ;  /* 0xff8000002f2f7812 */ /* 0x000fe200078ec0ff */
[----:B------:R-:W-:-:S02]  /*7fb0*/  IMAD R84, R31, 0x8, R88 ;  /* 0x000000081f547824 */ /* 0x000fc400078e0258 */
[----:B------:R-:W-:Y:S01]  /*7fc0*/  @P2 FMUL R132, R132, 0.25 ;  /* 0x3e80000084842820 */ /* 0x000fe20000400000 */
[C---:B0-----:R-:W-:Y:S01]  /*7fd0*/  FMUL R21, R8.reuse, R143 ;  /* 0x0000008f08157220 */ /* 0x041fe20000400000 */
[C---:B------:R-:W-:Y:S01]  /*7fe0*/  FMUL R92, R8.reuse, R125 ;  /* 0x0000007d085c7220 */ /* 0x040fe20000400000 */
[C---:B------:R-:W-:Y:S01]  /*7ff0*/  FMUL R23, R8.reuse, R23 ;  /* 0x0000001708177220 */ /* 0x040fe20000400000 */
[----:B------:R-:W-:Y:S01]  /*8000*/  FMUL R94, R8, R129 ;  /* 0x00000081085e7220 */ /* 0x000fe20000400000 */
[----:B------:R-:W-:Y:S01]  /*8010*/  @P2 FMUL R9, R9, 0.25 ;  /* 0x3e80000009092820 */ /* 0x000fe20000400000 */
[----:B------:R-:W-:Y:S01]  /*8020*/  @!P1 FMUL R113, R113, 16777216 ;  /* 0x4b80000071719820 */ /* 0x000fe20000400000 */
[----:B------:R-:W-:Y:S01]  /*8030*/  F2FP.BF16.F32.PACK_AB R21, R21, R92 ;  /* 0x0000005c1515723e */ /* 0x000fe200000010ff */
[----:B------:R-:W-:Y:S01]  /*8040*/  @!P1 FMUL R115, R115, 16777216 ;  /* 0x4b80000073739820 */ /* 0x000fe20000400000 */
[----:B------:R-:W-:Y:S01]  /*8050*/  LEA R92, R31, R84, 0x3 ;  /* 0x000000541f5c7211 */ /* 0x000fe200078e18ff */
        /* <DEDUP_REMOVED lines=8> */
[----:B------:R-:W-:Y:S01]  /*80e0*/  FSEL R44, RZ, -23, P5 ;  /* 0xc1b80000ff2c7808 */ /* 0x000fe20002800000 */
[----:B------:R-:W-:Y:S01]  /*80f0*/  @!P1 FMUL R132, R132, 16777216 ;  /* 0x4b80000084849820 */ /* 0x000fe20000400000 */
[----:B------:R-:W-:Y:S01]  /*8100*/  I2FP.F32.S32 R13, R47 ;  /* 0x0000002f000d7245 */ /* 0x000fe20000201400 */
[----:B------:R-:W-:Y:S01]  /*8110*/  @!P1 FMUL R9, R9, 16777216 ;  /* 0x4b80000009099820 */ /* 0x000fe20000400000 */
[C---:B------:R-:W-:Y:S01]  /*8120*/  FMUL R15, R8.reuse, R113 ;  /* 0x00000071080f7220 */ /* 0x040fe20000400000 */
[----:B------:R-:W-:Y:S01]  /*8130*/  FMUL R102, R8, R115 ;  /* 0x0000007308667220 */ /* 0x000fe20000400000 */
[----:B------:R-:W-:Y:S01]  /*8140*/  F2FP.BF16.F32.PACK_AB R23, R23, R94 ;  /* 0x0000005e1717723e */ /* 0x000fe200000010ff */
[----:B------:R-:W-:-:S02]  /*8150*/  IMAD R94, R31, 0x8, R92 ;  /* 0x000000081f5e7824 */ /* 0x000fc400078e025c */
        /* <DEDUP_REMOVED lines=8> */
[C---:B------:R-:W-:Y:S01]  /*81e0*/  FMUL R12, R8.reuse, R132 ;  /* 0x00000084080c7220 */ /* 0x040fe20000400000 */
[C---:B------:R-:W-:Y:S01]  /*81f0*/  FMUL R9, R8.reuse, R9 ;  /* 0x0000000908097220 */ /* 0x040fe20000400000 */
[----:B------:R-:W-:Y:S01]  /*8200*/  FFMA.FTZ R44, R13, 1.1920928955078125e-07, R44 ;  /* 0x340000000d2c7823 */ /* 0x000fe2000001002c */
[----:B------:R-:W-:Y:S01]  /*8210*/  F2FP.BF16.F32.PACK_AB R15, R15, R102 ;  /* 0x000000660f0f723e */ /* 0x000fe200000010ff */
[C---:B------:R-:W-:Y:S01]  /*8220*/  FMUL R22, R8.reuse, R121 ;  /* 0x0000007908167220 */ /* 0x040fe20000400000 */
[C---:B------:R-:W-:Y:S01]  /*8230*/  FMUL R14, R8.reuse, R117 ;  /* 0x00000075080e7220 */ /* 0x040fe20000400000 */
[C---:B------:R-:W-:Y:S01]  /*8240*/  FMUL R83, R8.reuse, R135 ;  /* 0x0000008708537220 */ /* 0x040fe20000400000 */
[C---:B------:R-:W-:Y:S01]  /*8250*/  FMUL R85, R8.reuse, R137 ;  /* 0x0000008908557220 */ /* 0x040fe20000400000 */
[C---:B------:R-:W-:Y:S01]  /*8260*/  FMUL R13, R8.reuse, R112 ;  /* 0x00000070080d7220 */ /* 0x040fe20000400000 */
[C---:B------:R-:W-:Y:S01]  /*8270*/  FMUL R20, R8.reuse, R133 ;  /* 0x0000008508147220 */ /* 0x040fe20000400000 */
[C---:B------:R-:W-:Y:S01]  /*8280*/  FMUL R77, R8.reuse, R77 ;  /* 0x0000004d084d7220 */ /* 0x040fe20000400000 */
[----:B------:R-:W-:Y:S01]  /*8290*/  LEA R102, R31, R94, 0x3 ;  /* 0x0000005e1f667211 */ /* 0x000fe200078e18ff */
[----:B------:R-:W-:Y:S01]  /*82a0*/  FMUL R8, R8, R124 ;  /* 0x0000007c08087220 */ /* 0x000fe20000400000 */
[----:B------:R-:W-:Y:S01]  /*82b0*/  F2FP.BF16.F32.PACK_AB R12, R12, R9 ;  /* 0x000000090c0c723e */ /* 0x000fe200000010ff */
[----:B------:R-:W-:Y:S01]  /*82c0*/  FADD R46, R46, -1 ;  /* 0xbf8000002e2e7421 */ /* 0x000fe20000000000 */
[----:B------:R-:W-:Y:S01]  /*82d0*/  F2FP.BF16.F32.PACK_AB R9, R87, R104 ;  /* 0x000000685709723e */ /* 0x000fe200000010ff */
[----:B------:R-:W-:Y:S01]  /*82e0*/  IMAD R104, R31, 0x8, R102 ;  /* 0x000000081f687824 */ /* 0x000fe200078e0266 */
[----:B------:R-:W-:Y:S01]  /*82f0*/  IADD3 R47, R0, -R47, RZ ;  /* 0x8000002f002f7210 */ /* 0x000fe20007ffe0ff */
[----:B------:R-:W-:Y:S01]  /*8300*/  IMAD.IADD R48, R35, 0x1, -R48 ;  /* 0x0000000123307824 */ /* 0x000fe200078e0a30 */
[----:B------:R-:W-:-:S02]  /*8310*/  F2FP.BF16.F32.PACK_AB R13, R13, R8 ;  /* 0x000000080d0d723e */ /* 0x000fc400000010ff */
[----:B------:R-:W-:Y:S01]  /*8320*/  F2FP.BF16.F32.PACK_AB R14, R14, R85 ;  /* 0x000000550e0e723e */ /* 0x000fe200000010ff */
[----:B------:R-:W-:Y:S01]  /*8330*/  BAR.SYNC.DEFER_BLOCKING 0x0 ;  /* 0x0000000000007b1d */ /* 0x000fe20000010000 */
[----:B------:R-:W-:Y:S01]  /*8340*/  F2FP.BF16.F32.PACK_AB R19, R19, R10 ;  /* 0x0000000a1313723e */ /* 0x000fe200000010ff */
[----:B------:R-:W-:Y:S01]  /*8350*/  FADD R47, R47, -1 ;  /* 0xbf8000002f2f7421 */ /* 0x000fe20000000000 */
[----:B------:R-:W-:Y:S01]  /*8360*/  F2FP.BF16.F32.PACK_AB R20, R20, R77 ;  /* 0x0000004d1414723e */ /* 0x000fe200000010ff */
[----:B------:R-:W-:Y:S01]  /*8370*/  FADD R48, R48, -1 ;  /* 0xbf80000030307421 */ /* 0x000fe20000000000 */
[----:B------:R-:W-:Y:S02]  /*8380*/  F2FP.BF16.F32.PACK_AB R8, R89, R134 ;  /* 0x000000865908723e */ /* 0x000fe400000010ff */
[----:B------:R-:W-:Y:S02]  /*8390*/  F2FP.BF16.F32.PACK_AB R10, R79, R122 ;  /* 0x0000007a4f0a723e */ /* 0x000fe400000010ff */
[----:B------:R-:W-:Y:S01]  /*83a0*/  F2FP.BF16.F32.PACK_AB R11, R11, R106 ;  /* 0x0000006a0b0b723e */ /* 0x000fe200000010ff */
[----:B------:R-:W-:Y:S01]  /*83b0*/  IMAD R106, R31, 0x8, R104 ;  /* 0x000000081f6a7824 */ /* 0x000fe200078e0268 */
[----:B------:R-:W-:-:S02]  /*83c0*/  MOV R77, 0x3dc6b27f ;  /* 0x3dc6b27f004d7802 */ /* 0x000fc40000000f00 */
[C---:B------:R-:W-:Y:S02]  /*83d0*/  IADD3 R24, R33.reuse, -R24, RZ ;  /* 0x8000001821187210 */ /* 0x040fe40007ffe0ff */
[----:B------:R-:W-:Y:S02]  /*83e0*/  F2FP.BF16.F32.PACK_AB R16, R16, R91 ;  /* 0x0000005b1010723e */ /* 0x000fe400000010ff */
[----:B------:R-:W-:Y:S02]  /*83f0*/  F2FP.BF16.F32.PACK_AB R18, R18, R81 ;  /* 0x000000511212723e */ /* 0x000fe400000010ff */
[----:B------:R-:W-:Y:S02]  /*8400*/  F2FP.BF16.F32.PACK_AB R22, R22, R83 ;  /* 0x000000531616723e */ /* 0x000fe400000010ff */
[----:B------:R-:W-:Y:S02]  /*8410*/  ISETP.GE.U32.AND P1, PT, R33, 0x7f800000, PT ;  /* 0x7f8000002100780c */ /* 0x000fe40003f26070 */
[----:B------:R-:W-:Y:S01]  /*8420*/  ISETP.GE.U32.AND P6, PT, R35, 0x7f800000, PT ;  /* 0x7f8000002300780c */ /* 0x000fe20003fc6070 */
[----:B------:R0:W-:Y:S01]  /*8430*/  STS.128 [R45], R12 ;  /* 0x0000000c2d007388 */ /* 0x0001e20000000c00 */
[----:B------:R-:W-:-:S02]  /*8440*/  ISETP.GE.U32.AND P4, PT, R37, 0x7f800000, PT ;  /* 0x7f8000002500780c */ /* 0x000fc40003f86070 */
[----:B------:R-:W-:Y:S01]  /*8450*/  ISETP.GE.U32.AND P5, PT, R0, 0x7f800000, PT ;  /* 0x7f8000000000780c */ /* 0x000fe20003fa6070 */
[----:B------:R1:W-:Y:S01]  /*8460*/  STS.128 [R45+0x280], R8 ;  /* 0x000280082d007388 */ /* 0x0003e20000000c00 */
[----:B------:R-:W-:Y:S02]  /*8470*/  F2FP.BF16.F32.PACK_AB R27, R27, R52 ;  /* 0x000000341b1b723e */ /* 0x000fe400000010ff */
[----:B------:R-:W-:Y:S01]  /*8480*/  FSETP.NEU.AND P3, PT, R33, RZ, PT ;  /* 0x000000ff2100720b */ /* 0x000fe20003f6d000 */
[----:B------:R2:W-:Y:S01]  /*8490*/  STS.128 [R45+0x80], R16 ;  /* 0x000080102d007388 */ /* 0x0005e20000000c00 */
[----:B------:R-:W-:-:S03]  /*84a0*/  FSETP.NEU.AND P2, PT, R35, RZ, PT ;  /* 0x000000ff2300720b */ /* 0x000fc60003f4d000 */
[----:B------:R3:W-:Y:S01]  /*84b0*/  STS.128 [R45+0x200], R20 ;  /* 0x000200142d007388 */ /* 0x0007e20000000c00 */
[----:B0-----:R-:W-:Y:S01]  /*84c0*/  F2FP.BF16.F32.PACK_AB R12, R49, R108 ;  /* 0x0000006c310c723e */ /* 0x001fe200000010ff */
[----:B------:R-:W-:Y:S02]  /*84d0*/  IMAD R108, R31, 0x8, R106 ;  /* 0x000000081f6c7824 */ /* 0x000fe400078e026a */
[----:B------:R-:W-:Y:S01]  /*84e0*/  FADD R49, R24, -1 ;  /* 0xbf80000018317421 */ /* 0x000fe20000000000 */
[----:B------:R-:W-:Y:S01]  /*84f0*/  F2FP.BF16.F32.PACK_AB R13, R69, R116 ;  /* 0x00000074450d723e */ /* 0x000fe200000010ff */
[-C--:B-1----:R-:W-:Y:S01]  /*8500*/  FFMA.FTZ R11, R46, R77.reuse, -0.16845393180847167969 ;  /* 0xbe2c7f302e0b7423 */ /* 0x082fe2000001004d */
[-C--:B------:R-:W-:Y:S01]  /*8510*/  FFMA.FTZ R10, R47, R77.reuse, -0.16845393180847167969 ;  /* 0xbe2c7f302f0a7423 */ /* 0x080fe2000001004d */
[----:B------:R-:W-:Y:S01]  /*8520*/  LEA R112, R31, R108, 0x3 ;  /* 0x0000006c1f707211 */ /* 0x000fe200078e18ff */
[----:B------:R-:W-:Y:S01]  /*8530*/  FFMA.FTZ R9, R48, R77, -0.16845393180847167969 ;  /* 0xbe2c7f3030097423 */ /* 0x000fe2000001004d */
[C---:B------:R-:W-:Y:S01]  /*8540*/  FFMA.FTZ R11, R46.reuse, R11, 0.1716887056827545166 ;  /* 0x3e2fcf2a2e0b7423 */ /* 0x040fe2000001000b */
[----:B------:R-:W-:Y:S01]  /*8550*/  FFMA.FTZ R10, R47, R10, 0.1716887056827545166 ;  /* 0x3e2fcf2a2f0a7423 */ /* 0x000fe2000001000a */
[----:B--2---:R-:W-:Y:S01]  /*8560*/  FFMA.FTZ R18, R49, R77, -0.16845393180847167969 ;  /* 0xbe2c7f3031127423 */ /* 0x004fe2000001004d */
[----:B------:R-:W-:Y:S01]  /*8570*/  F2FP.BF16.F32.PACK_AB R17, R67, R114 ;  /* 0x000000724311723e */ /* 0x000fe200000010ff */
[----:B------:R-:W-:Y:S01]  /*8580*/  FFMA.FTZ R11, R46, R11, -0.17900948226451873779 ;  /* 0xbe374e432e0b7423 */ /* 0x000fe2000001000b */
[----:B------:R-:W-:Y:S01]  /*8590*/  FFMA.FTZ R10, R47, R10, -0.17900948226451873779 ;  /* 0xbe374e432f0a7423 */ /* 0x000fe2000001000a */
[----:B------:R-:W-:-:S02]  /*85a0*/  IMAD R114, R31, 0x8, R112 ;  /* 0x000000081f727824 */ /* 0x000fc400078e0270 */
[----:B---3--:R-:W-:Y:S01]  /*85b0*/  FFMA.FTZ R20, R49, R18, 0.1716887056827545166 ;  /* 0x3e2fcf2a31147423 */ /* 0x008fe20000010012 */
[----:B------:R-:W-:Y:S01]  /*85c0*/  FFMA.FTZ R11, R46, R11, 0.20512372255325317383 ;  /* 0x3e520bf42e0b7423 */ /* 0x000fe2000001000b */
[----:B------:R-:W-:Y:S01]  /*85d0*/  FFMA.FTZ R10, R47, R10, 0.20512372255325317383 ;  /* 0x3e520bf42f0a7423 */ /* 0x000fe2000001000a */
[----:B------:R-:W-:Y:S01]  /*85e0*/  FFMA.FTZ R9, R48, R9, 0.1716887056827545166 ;  /* 0x3e2fcf2a30097423 */ /* 0x000fe20000010009 */
[----:B------:R-:W-:Y:S01]  /*85f0*/  FFMA.FTZ R20, R49, R20, -0.17900948226451873779 ;  /* 0xbe374e4331147423 */ /* 0x000fe20000010014 */
[----:B------:R-:W-:Y:S01]  /*8600*/  LEA R116, R31, R114, 0x3 ;  /* 0x000000721f747211 */ /* 0x000fe200078e18ff */
[----:B------:R-:W-:Y:S01]  /*8610*/  FFMA.FTZ R11, R46, R11, -0.24046532809734344482 ;  /* 0xbe763c8b2e0b7423 */ /* 0x000fe2000001000b */
[----:B------:R-:W-:Y:S01]  /*8620*/  FFMA.FTZ R10, R47, R10, -0.24046532809734344482 ;  /* 0xbe763c8b2f0a7423 */ /* 0x000fe2000001000a */
[----:B------:R-:W-:Y:S01]  /*8630*/  FFMA.FTZ R9, R48, R9, -0.17900948226451873779 ;  /* 0xbe374e4330097423 */ /* 0x000fe20000010009 */
[----:B------:R-:W-:Y:S01]  /*8640*/  F2FP.BF16.F32.PACK_AB R16, R75, R118 ;  /* 0x000000764b10723e */ /* 0x000fe200000010ff */
[----:B------:R-:W-:Y:S01]  /*8650*/  FFMA.FTZ R20, R49, R20, 0.20512372255325317383 ;  /* 0x3e520bf431147423 */ /* 0x000fe20000010014 */
[----:B------:R-:W-:-:S02]  /*8660*/  IMAD R118, R31, 0x8, R116 ;  /* 0x000000081f767824 */ /* 0x000fc400078e0274 */
[----:B------:R-:W-:Y:S01]  /*8670*/  FFMA.FTZ R11, R46, R11, 0.28857114911079406738 ;  /* 0x3e93bf992e0b7423 */ /* 0x000fe2000001000b */
[----:B------:R-:W-:Y:S01]  /*8680*/  FFMA.FTZ R10, R47, R10, 0.28857114911079406738 ;  /* 0x3e93bf992f0a7423 */ /* 0x000fe2000001000a */
[----:B------:R-:W-:Y:S01]  /*8690*/  FFMA.FTZ R9, R48, R9, 0.20512372255325317383 ;  /* 0x3e520bf430097423 */ /* 0x000fe20000010009 */
[----:B------:R-:W-:Y:S01]  /*86a0*/  FFMA.FTZ R22, R49, R20, -0.24046532809734344482 ;  /* 0xbe763c8b31167423 */ /* 0x000fe20000010014 */
[----:B------:R-:W-:Y:S01]  /*86b0*/  LEA R122, R31, R118, 0x3 ;  /* 0x000000761f7a7211 */ /* 0x000fe200078e18ff */
[----:B------:R-:W-:Y:S01]  /*86c0*/  FFMA.FTZ R11, R46, R11, -0.36067417263984680176 ;  /* 0xbeb8aa492e0b7423 */ /* 0x000fe2000001000b */
[----:B------:R-:W-:Y:S01]  /*86d0*/  FFMA.FTZ R10, R47, R10, -0.36067417263984680176 ;  /* 0xbeb8aa492f0a7423 */ /* 0x000fe2000001000a */
[----:B------:R-:W-:Y:S01]  /*86e0*/  FFMA.FTZ R9, R48, R9, -0.24046532809734344482 ;  /* 0xbe763c8b30097423 */ /* 0x000fe20000010009 */
[----:B------:R-:W-:Y:S01]  /*86f0*/  FFMA.FTZ R22, R49, R22, 0.28857114911079406738 ;  /* 0x3e93bf9931167423 */ /* 0x000fe20000010016 */
[----:B------:R-:W-:Y:S01]  /*8700*/  F2FP.BF16.F32.PACK_AB R14, R61, R110 ;  /* 0x0000006e3d0e723e */ /* 0x000fe200000010ff */
[----:B------:R-:W-:Y:S01]  /*8710*/  FFMA.FTZ R11, R46, R11, 0.48089820146560668945 ;  /* 0x3ef6384a2e0b7423 */ /* 0x000fe2000001000b */
[----:B------:R-:W-:Y:S01]  /*8720*/  F2FP.BF16.F32.PACK_AB R15, R26, R53 ;  /* 0x000000351a0f723e */ /* 0x000fe200000010ff */
[----:B------:R-:W-:Y:S01]  /*8730*/  FFMA.FTZ R10, R47, R10, 0.48089820146560668945 ;  /* 0x3ef6384a2f0a7423 */ /* 0x000fe2000001000a */
[----:B------:R-:W-:Y:S01]  /*8740*/  F2FP.BF16.F32.PACK_AB R20, R73, R130 ;  /* 0x000000824914723e */ /* 0x000fe200000010ff */
[----:B------:R-:W-:-:S02]  /*8750*/  IMAD R130, R31, 0x8, R122 ;  /* 0x000000081f827824 */ /* 0x000fc400078e027a */
[----:B------:R-:W-:Y:S01]  /*8760*/  FFMA.FTZ R9, R48, R9, 0.28857114911079406738 ;  /* 0x3e93bf9930097423 */ /* 0x000fe20000010009 */
[----:B------:R-:W-:Y:S01]  /*8770*/  FFMA.FTZ R8, R49, R22, -0.36067417263984680176 ;  /* 0xbeb8aa4931087423 */ /* 0x000fe20000010016 */
[----:B------:R-:W-:Y:S01]  /*8780*/  FFMA.FTZ R11, R46, R11, -0.72134751081466674805 ;  /* 0xbf38aa3b2e0b7423 */ /* 0x000fe2000001000b */
[----:B------:R-:W-:Y:S01]  /*8790*/  FFMA.FTZ R10, R47, R10, -0.72134751081466674805 ;  /* 0xbf38aa3b2f0a7423 */ /* 0x000fe2000001000a */
[----:B------:R0:W-:Y:S01]  /*87a0*/  STS.128 [R45+0x100], R12 ;  /* 0x0001000c2d007388 */ /* 0x0001e20000000c00 */
[----:B------:R-:W-:Y:S01]  /*87b0*/  FFMA.FTZ R9, R48, R9, -0.36067417263984680176 ;  /* 0xbeb8aa4930097423 */ /* 0x000fe20000010009 */
[----:B------:R-:W-:Y:S01]  /*87c0*/  FFMA.FTZ R8, R49, R8, 0.48089820146560668945 ;  /* 0x3ef6384a31087423 */ /* 0x000fe20000010008 */
[----:B------:R-:W-:Y:S01]  /*87d0*/  FMUL R11, R46, R11 ;  /* 0x0000000b2e0b7220 */ /* 0x000fe20000400000 */
[----:B------:R-:W-:Y:S01]  /*87e0*/  FMUL R10, R47, R10 ;  /* 0x0000000a2f0a7220 */ /* 0x000fe20000400000 */
[----:B------:R-:W-:Y:S01]  /*87f0*/  FFMA.FTZ R9, R48, R9, 0.48089820146560668945 ;  /* 0x3ef6384a30097423 */ /* 0x000fe20000010009 */
[----:B------:R-:W-:Y:S01]  /*8800*/  F2FP.BF16.F32.PACK_AB R18, R59, R100 ;  /* 0x000000643b12723e */ /* 0x000fe200000010ff */
[----:B------:R-:W-:Y:S01]  /*8810*/  FFMA.FTZ R8, R49, R8, -0.72134751081466674805 ;  /* 0xbf38aa3b31087423 */ /* 0x000fe20000010008 */
[----:B------:R-:W-:Y:S01]  /*8820*/  F2FP.BF16.F32.PACK_AB R19, R25, R54 ;  /* 0x000000361913723e */ /* 0x000fe200000010ff */
[----:B------:R-:W-:Y:S01]  /*8830*/  FMUL R11, R46, R11 ;  /* 0x0000000b2e0b7220 */ /* 0x000fe20000400000 */
[----:B------:R-:W-:Y:S01]  /*8840*/  FMUL R10, R47, R10 ;  /* 0x0000000a2f0a7220 */ /* 0x000fe20000400000 */
[----:B------:R-:W-:Y:S01]  /*8850*/  FFMA.FTZ R9, R48, R9, -0.72134751081466674805 ;  /* 0xbf38aa3b30097423 */ /* 0x000fe20000010009 */
[----:B------:R-:W-:Y:S01]  /*8860*/  FMUL R8, R49, R8 ;  /* 0x0000000831087220 */ /* 0x000fe20000400000 */
[----:B------:R1:W-:Y:S01]  /*8870*/  STS.128 [R45+0x300], R16 ;  /* 0x000300102d007388 */ /* 0x0003e20000000c00 */
[----:B------:R-:W-:Y:S01]  /*8880*/  FFMA.FTZ R46, R46, 1.4426950216293334961, R11 ;  /* 0x3fb8aa3b2e2e7823 */ /* 0x000fe2000001000b */
[C---:B------:R-:W-:Y:S01]  /*8890*/  FMUL R9, R48.reuse, R9 ;  /* 0x0000000930097220 */ /* 0x040fe20000400000 */
[----:B0-----:R-:W-:Y:S01]  /*88a0*/  LEA R12, R31, R130, 0x3 ;  /* 0x000000821f0c7211 */ /* 0x001fe200078e18ff */
[----:B------:R-:W-:Y:S01]  /*88b0*/  FFMA.FTZ R47, R47, 1.4426950216293334961, R10 ;  /* 0x3fb8aa3b2f2f7823 */ /* 0x000fe2000001000a */
[----:B------:R-:W-:Y:S01]  /*88c0*/  FMUL R8, R49, R8 ;  /* 0x0000000831087220 */ /* 0x000fe20000400000 */
[----:B------:R-:W0:Y:S01]  /*88d0*/  LDC.64 R10, c[0x0][0x228] ;  /* 0x00008a00ff0a7b82 */ /* 0x000e220000000a00 */
[----:B------:R-:W-:Y:S01]  /*88e0*/  FMUL R9, R48, R9 ;  /* 0x0000000930097220 */ /* 0x000fe20000400000 */
[----:B------:R-:W-:-:S02]  /*88f0*/  IMAD R14, R31, 0x8, R12 ;  /* 0x000000081f0e7824 */ /* 0x000fc400078e020c */
[----:B------:R-:W-:Y:S01]  /*8900*/  FFMA.FTZ R8, R49, 1.4426950216293334961, R8 ;  /* 0x3fb8aa3b31087823 */ /* 0x000fe20000010008 */
[----:B------:R-:W-:Y:S01]  /*8910*/  F2FP.BF16.F32.PACK_AB R21, R65, R126 ;  /* 0x0000007e4115723e */ /* 0x000fe200000010ff */
[----:B------:R-:W-:Y:S01]  /*8920*/  FFMA.FTZ R9, R48, 1.4426950216293334961, R9 ;  /* 0x3fb8aa3b30097823 */ /* 0x000fe20000010009 */
[----:B------:R-:W-:Y:S01]  /*8930*/  F2FP.BF16.F32.PACK_AB R22, R57, R98 ;  /* 0x000000623916723e */ /* 0x000fe200000010ff */
[----:B------:R-:W-:Y:S01]  /*8940*/  FADD R115, R39, R8 ;  /* 0x0000000827737221 */ /* 0x000fe20000000000 */
[----:B------:R-:W-:Y:S01]  /*8950*/  F2FP.BF16.F32.PACK_AB R23, R50, R51 ;  /* 0x000000333217723e */ /* 0x000fe200000010ff */
[----:B------:R-:W-:Y:S01]  /*8960*/  FADD R117, R42, R9 ;  /* 0x000000092a757221 */ /* 0x000fe20000000000 */
[----:B-1----:R-:W-:Y:S01]  /*8970*/  LEA R16, R31, R14, 0x3 ;  /* 0x0000000e1f107211 */ /* 0x002fe200078e18ff */
[----:B------:R-:W-:Y:S01]  /*8980*/  FADD R119, R43, R46 ;  /* 0x0000002e2b777221 */ /* 0x000fe20000000000 */
[----:B------:R-:W-:Y:S01]  /*8990*/  @P1 MOV R8, 0x7f800000 ;  /* 0x7f80000000081802 */ /* 0x000fe20000000f00 */
[----:B------:R1:W-:Y:S01]  /*89a0*/  STS.128 [R45+0x180], R20 ;  /* 0x000180142d007388 */ /* 0x0003e20000000c00 */
[----:B------:R-:W-:-:S02]  /*89b0*/  LEA R18, R31, R16, 0x3 ;  /* 0x000000101f127211 */ /* 0x000fc400078e18ff */
[----:B------:R-:W-:Y:S01]  /*89c0*/  @P6 MOV R42, 0x7f800000 ;  /* 0x7f800000002a6802 */ /* 0x000fe20000000f00 */
[----:B------:R-:W-:Y:S01]  /*89d0*/  @P1 FFMA.FTZ R115, R33, R8, +INF ;  /* 0x7f80000021731423 */ /* 0x000fe20000010008 */
[----:B------:R-:W-:Y:S01]  /*89e0*/  IMAD R8, R247, UR5, RZ ;  /* 0x00000005f7087c24 */ /* 0x000fe2000f8e02ff */
[----:B------:R-:W-:Y:S01]  /*89f0*/  F2FP.BF16.F32.PACK_AB R24, R71, R128 ;  /* 0x000000804718723e */ /* 0x000fe200000010ff */
[----:B------:R-:W-:Y:S01]  /*8a00*/  IMAD R140, R31, 0x8, R18 ;  /* 0x000000081f8c7824 */ /* 0x000fe200078e0212 */
[----:B------:R-:W-:Y:S01]  /*8a10*/  F2FP.BF16.F32.PACK_AB R25, R63, R120 ;  /* 0x000000783f19723e */ /* 0x000fe200000010ff */
[----:B------:R-:W-:Y:S01]  /*8a20*/  @P6 FFMA.FTZ R117, R35, R42, +INF ;  /* 0x7f80000023756423 */ /* 0x000fe2000001002a */
[----:B------:R-:W-:Y:S01]  /*8a30*/  F2FP.BF16.F32.PACK_AB R26, R55, R96 ;  /* 0x00000060371a723e */ /* 0x000fe200000010ff */
[C---:B------:R-:W-:Y:S01]  /*8a40*/  IMAD.SHL.U32 R9, R8.reuse, 0x2, RZ ;  /* 0x0000000208097824 */ /* 0x040fe200078e00ff */
[----:B------:R-:W-:Y:S01]  /*8a50*/  @P4 MOV R42, 0x7f800000 ;  /* 0x7f800000002a4802 */ /* 0x000fe20000000f00 */
[----:B------:R-:W-:Y:S01]  /*8a60*/  UIMAD.WIDE UR4, UR4, 0x2, URZ ;  /* 0x00000002040478a5 */ /* 0x000fe2000f8e023f */
[----:B------:R-:W-:Y:S01]  /*8a70*/  IMAD.HI R8, R8, 0x2, RZ ;  /* 0x0000000208087827 */ /* 0x000fe200078e02ff */
[----:B------:R2:W-:Y:S01]  /*8a80*/  STS.128 [R45+0x380], R24 ;  /* 0x000380182d007388 */ /* 0x0005e20000000c00 */
[----:B-1----:R-:W-:-:S02]  /*8a90*/  LEA R20, R31, R140, 0x3 ;  /* 0x0000008c1f147211 */ /* 0x002fc400078e18ff */
[----:B------:R-:W-:Y:S01]  /*8aa0*/  @P4 FFMA.FTZ R119, R37, R42, +INF ;  /* 0x7f80000025774423 */ /* 0x000fe2000001002a */
[----:B------:R-:W-:Y:S01]  /*8ab0*/  BAR.SYNC.DEFER_BLOCKING 0x0 ;  /* 0x0000000000007b1d */ /* 0x000fe20000010000 */
[----:B0-----:R-:W-:Y:S01]  /*8ac0*/  IADD3 R173, P4, P6, R9, UR8, R10 ;  /* 0x0000000809ad7c10 */ /* 0x001fe2000fe9e00a */
[----:B------:R-:W-:Y:S01]  /*8ad0*/  IMAD R22, R31, 0x8, R20 ;  /* 0x000000081f167824 */ /* 0x000fe200078e0214 */
[----:B------:R-:W-:Y:S01]  /*8ae0*/  @P5 MOV R13, 0x7f800000 ;  /* 0x7f800000000d5802 */ /* 0x000fe20000000f00 */
[----:B------:R-:W-:Y:S01]  /*8af0*/  FADD R120, R44, R47 ;  /* 0x0000002f2c787221 */ /* 0x000fe20000000000 */
[----:B------:R-:W-:Y:S01]  /*8b00*/  IADD3.X R177, R8, UR5, R11, P4, P6 ;  /* 0x0000000508b17c10 */ /* 0x000fe2000a7ec40b */
[----:B------:R-:W-:Y:S01]  /*8b10*/  ULDC UR4, c[0x0][0x27c] ;  /* 0x00009f0000047ab9 */ /* 0x000fe20000000800 */
[----:B------:R-:W-:Y:S01]  /*8b20*/  LEA R42, P4, R28, R173, 0x1 ;  /* 0x000000ad1c2a7211 */ /* 0x000fe200078808ff */
[----:B------:R-:W-:Y:S01]  /*8b30*/  @P5 FFMA.FTZ R120, R0, R13, +INF ;  /* 0x7f80000000785423 */ /* 0x000fe2000001000d */
[-C--:B------:R-:W-:Y:S01]  /*8b40*/  LEA R46, P6, R29, R173.reuse, 0x1 ;  /* 0x000000ad1d2e7211 */ /* 0x080fe200078c08ff */
[----:B------:R-:W-:Y:S01]  /*8b50*/  UIMAD UR4, UR7, UR4, URZ ;  /* 0x00000004070472a4 */ /* 0x000fe2000f8e023f */
[----:B------:R-:W-:-:S02]  /*8b60*/  LEA R44, P5, R30, R173, 0x1 ;  /* 0x000000ad1e2c7211 */ /* 0x000fc400078a08ff */
[----:B--2---:R-:W-:Y:S01]  /*8b70*/  LEA R24, R31, R22, 0x3 ;  /* 0x000000161f187211 */ /* 0x004fe200078e18ff */
[----:B------:R-:W-:Y:S01]  /*8b80*/  USHF.L.U32 UR7, UR4, 0x2, URZ ;  /* 0x0000000204077899 */ /* 0x000fe2000800063f */
[-C--:B------:R-:W-:Y:S01]  /*8b90*/  LEA.HI.X.SX32 R43, R28, R177.reuse, 0x1, P4 ;  /* 0x000000b11c2b7211 */ /* 0x080fe200020f0eff */
[----:B------:R-:W-:Y:S01]  /*8ba0*/  UIMAD.WIDE UR4, UR4, 0x4, URZ ;  /* 0x00000004040478a5 */ /* 0x000fe2000f8e023f */
[----:B------:R-:W-:Y:S01]  /*8bb0*/  LEA.HI.X.SX32 R47, R29, R177, 0x1, P6 ;  /* 0x000000b11d2f7211 */ /* 0x000fe200030f0eff */
[C---:B------:R-:W-:Y:S01]  /*8bc0*/  IMAD R26, R31.reuse, 0x8, R24 ;  /* 0x000000081f1a7824 */ /* 0x040fe200078e0218 */
[-C--:B------:R-:W-:Y:S02]  /*8bd0*/  LEA R48, P4, R32, R173.reuse, 0x1 ;  /* 0x000000ad20307211 */ /* 0x080fe400078808ff */
[----:B------:R-:W-:Y:S02]  /*8be0*/  LEA R50, P6, R34, R173, 0x1 ;  /* 0x000000ad22327211 */ /* 0x000fe400078c08ff */
[----:B------:R-:W-:Y:S01]  /*8bf0*/  LEA R150, R31, R26, 0x3 ;  /* 0x0000001a1f967211 */ /* 0x000fe200078e18ff */
[----:B------:R-:W0:Y:S01]  /*8c00*/  LDS.128 R8, [R7+UR6] ;  /* 0x0000000607087984 */ /* 0x000e220008000c00 */
[----:B------:R-:W-:-:S02]  /*8c10*/  LEA.HI.X.SX32 R45, R30, R177, 0x1, P5 ;  /* 0x000000b11e2d7211 */ /* 0x000fc400028f0eff */
[----:B------:R-:W-:Y:S01]  /*8c20*/  LEA R52, P5, R36, R173, 0x1 ;  /* 0x000000ad24347211 */ /* 0x000fe200078a08ff */
[----:B------:R-:W-:Y:S01]  /*8c30*/  IMAD R152, R31, 0x8, R150 ;  /* 0x000000081f987824 */ /* 0x000fe200078e0296 */
[-C--:B------:R-:W-:Y:S02]  /*8c40*/  LEA.HI.X.SX32 R49, R32, R177.reuse, 0x1, P4 ;  /* 0x000000b120317211 */ /* 0x080fe400020f0eff */
[----:B------:R-:W-:Y:S02]  /*8c50*/  LEA.HI.X.SX32 R51, R34, R177, 0x1, P6 ;  /* 0x000000b122337211 */ /* 0x000fe400030f0eff */
[-C--:B------:R-:W-:Y:S01]  /*8c60*/  LEA R54, P4, R38, R173.reuse, 0x1 ;  /* 0x000000ad26367211 */ /* 0x080fe200078808ff */
[----:B------:R-:W-:Y:S01]  /*8c70*/  LDS.128 R32, [R7+UR6+0x1800] ;  /* 0x0018000607207984 */ /* 0x000fe20008000c00 */
[----:B------:R-:W-:Y:S02]  /*8c80*/  LEA R96, P6, R56, R173, 0x1 ;  /* 0x000000ad38607211 */ /* 0x000fe400078c08ff */
[----:B------:R-:W-:-:S02]  /*8c90*/  LEA.HI.X.SX32 R53, R36, R177, 0x1, P5 ;  /* 0x000000b124357211 */ /* 0x000fc400028f0eff */
[C---:B------:R-:W-:Y:S02]  /*8ca0*/  LEA R154, R31.reuse, R152, 0x3 ;  /* 0x000000981f9a7211 */ /* 0x040fe400078e18ff */
[----:B------:R-:W-:Y:S02]  /*8cb0*/  LEA R98, P5, R58, R173, 0x1 ;  /* 0x000000ad3a627211 */ /* 0x000fe400078a08ff */
[-C--:B------:R-:W-:Y:S01]  /*8cc0*/  LEA.HI.X.SX32 R55, R38, R177.reuse, 0x1, P4 ;  /* 0x000000b126377211 */ /* 0x080fe200020f0eff */
[----:B------:R-:W-:Y:S01]  /*8cd0*/  IMAD R156, R31, 0x8, R154 ;  /* 0x000000081f9c7824 */ /* 0x000fe200078e029a */
[----:B------:R-:W-:Y:S02]  /*8ce0*/  LEA.HI.X.SX32 R97, R56, R177, 0x1, P6 ;  /* 0x000000b138617211 */ /* 0x000fe400030f0eff */
[-C--:B------:R-:W-:Y:S02]  /*8cf0*/  LEA R100, P4, R60, R173.reuse, 0x1 ;  /* 0x000000ad3c647211 */ /* 0x080fe400078808ff */
[----:B------:R-:W-:-:S02]  /*8d00*/  LEA R56, P6, R62, R173, 0x1 ;  /* 0x000000ad3e387211 */ /* 0x000fc400078c08ff */
[----:B------:R-:W-:Y:S02]  /*8d10*/  LEA.HI.X.SX32 R99, R58, R177, 0x1, P5 ;  /* 0x000000b13a637211 */ /* 0x000fe400028f0eff */
[----:B------:R-:W-:Y:S02]  /*8d20*/  LEA R58, P5, R64, R173, 0x1 ;  /* 0x000000ad403a7211 */ /* 0x000fe400078a08ff */
[-C--:B------:R-:W-:Y:S02]  /*8d30*/  LEA.HI.X.SX32 R101, R60, R177.reuse, 0x1, P4 ;  /* 0x000000b13c657211 */ /* 0x080fe400020f0eff */
[----:B------:R-:W-:Y:S02]  /*8d40*/  LEA.HI.X.SX32 R57, R62, R177, 0x1, P6 ;  /* 0x000000b13e397211 */ /* 0x000fe400030f0eff */
[-C--:B------:R-:W-:Y:S02]  /*8d50*/  LEA R60, P4, R66, R173.reuse, 0x1 ;  /* 0x000000ad423c7211 */ /* 0x080fe400078808ff */
[----:B------:R-:W-:-:S02]  /*8d60*/  LEA R62, P6, R68, R173, 0x1 ;  /* 0x000000ad443e7211 */ /* 0x000fc400078c08ff */
[----:B------:R-:W-:Y:S01]  /*8d70*/  LEA.HI.X.SX32 R59, R64, R177, 0x1, P5 ;  /* 0x000000b1403b7211 */ /* 0x000fe200028f0eff */
[----:B0-----:R-:W-:Y:S01]  /*8d80*/  STG.E.U16 desc[UR10][R42.64], R8 ;  /* 0x000000082a007986 */ /* 0x001fe2000c10150a */
[C---:B------:R-:W-:Y:S02]  /*8d90*/  LEA R158, R31.reuse, R156, 0x3 ;  /* 0x0000009c1f9e7211 */ /* 0x040fe400078e18ff */
[----:B------:R-:W-:Y:S02]  /*8da0*/  LEA R64, P5, R72, R173, 0x1 ;  /* 0x000000ad48407211 */ /* 0x000fe400078a08ff */
[-C--:B------:R-:W-:Y:S01]  /*8db0*/  LEA.HI.X.SX32 R61, R66, R177.reuse, 0x1, P4 ;  /* 0x000000b1423d7211 */ /* 0x080fe200020f0eff */
[----:B------:R-:W-:Y:S01]  /*8dc0*/  IMAD R160, R31, 0x8, R158 ;  /* 0x000000081fa07824 */ /* 0x000fe200078e029e */
[----:B------:R-:W-:Y:S02]  /*8dd0*/  LEA.HI.X.SX32 R63, R68, R177, 0x1, P6 ;  /* 0x000000b1443f7211 */ /* 0x000fe400030f0eff */
[----:B------:R-:W-:-:S02]  /*8de0*/  LEA R66, P4, R76, R173, 0x1 ;  /* 0x000000ad4c427211 */ /* 0x000fc400078808ff */
[----:B------:R-:W-:Y:S02]  /*8df0*/  LEA R68, P6, R70, R173, 0x1 ;  /* 0x000000ad46447211 */ /* 0x000fe400078c08ff */
[----:B------:R-:W-:Y:S02]  /*8e00*/  LEA.HI.X.SX32 R65, R72, R177, 0x1, P5 ;  /* 0x000000b148417211 */ /* 0x000fe400028f0eff */
[----:B------:R-:W-:Y:S02]  /*8e10*/  LEA R72, P5, R74, R173, 0x1 ;  /* 0x000000ad4a487211 */ /* 0x000fe400078a08ff */
[-C--:B------:R-:W-:Y:S02]  /*8e20*/  LEA.HI.X.SX32 R67, R76, R177.reuse, 0x1, P4 ;  /* 0x000000b14c437211 */ /* 0x080fe400020f0eff */
[----:B------:R-:W-:Y:S02]  /*8e30*/  LEA.HI.X.SX32 R69, R70, R177, 0x1, P6 ;  /* 0x000000b146457211 */ /* 0x000fe400030f0eff */
[----:B------:R-:W-:-:S02]  /*8e40*/  LEA R76, P4, R6, R173, 0x1 ;  /* 0x000000ad064c7211 */ /* 0x000fc400078808ff */
[----:B------:R-:W-:Y:S02]  /*8e50*/  LEA R70, P6, R86, R173, 0x1 ;  /* 0x000000ad56467211 */ /* 0x000fe400078c08ff */
[----:B------:R-:W-:Y:S02]  /*8e60*/  LEA.HI.X.SX32 R73, R74, R177, 0x1, P5 ;  /* 0x000000b14a497211 */ /* 0x000fe400028f0eff */
[C---:B------:R-:W-:Y:S02]  /*8e70*/  LEA R162, R31.reuse, R160, 0x3 ;  /* 0x000000a01fa27211 */ /* 0x040fe400078e18ff */
[----:B------:R-:W-:Y:S02]  /*8e80*/  LEA R74, P5, R82, R173, 0x1 ;  /* 0x000000ad524a7211 */ /* 0x000fe400078a08ff */
[-C--:B------:R-:W-:Y:S01]  /*8e90*/  LEA.HI.X.SX32 R77, R6, R177.reuse, 0x1, P4 ;  /* 0x000000b1064d7211 */ /* 0x080fe200020f0eff */
[----:B------:R-:W-:Y:S01]  /*8ea0*/  IMAD R164, R31, 0x8, R162 ;  /* 0x000000081fa47824 */ /* 0x000fe200078e02a2 */
[----:B------:R-:W-:-:S02]  /*8eb0*/  LEA.HI.X.SX32 R71, R86, R177, 0x1, P6 ;  /* 0x000000b156477211 */ /* 0x000fc400030f0eff */
[-C--:B------:R-:W-:Y:S02]  /*8ec0*/  LEA R110, P4, R80, R173.reuse, 0x1 ;  /* 0x000000ad506e7211 */ /* 0x080fe400078808ff */
[----:B------:R-:W-:Y:S02]  /*8ed0*/  LEA R86, P6, R78, R173, 0x1 ;  /* 0x000000ad4e567211 */ /* 0x000fe400078c08ff */
[----:B------:R-:W-:Y:S02]  /*8ee0*/  LEA.HI.X.SX32 R75, R82, R177, 0x1, P5 ;  /* 0x000000b1524b7211 */ /* 0x000fe400028f0eff */
[----:B------:R-:W-:Y:S02]  /*8ef0*/  LEA R82, P5, R90, R173, 0x1 ;  /* 0x000000ad5a527211 */ /* 0x000fe400078a08ff */
[-C--:B------:R-:W-:Y:S02]  /*8f00*/  LEA.HI.X.SX32 R111, R80, R177.reuse, 0x1, P4 ;  /* 0x000000b1506f7211 */ /* 0x080fe400020f0eff */
[----:B------:R-:W-:-:S02]  /*8f10*/  LEA.HI.X.SX32 R87, R78, R177, 0x1, P6 ;  /* 0x000000b14e577211 */ /* 0x000fc400030f0eff */
[-C--:B------:R-:W-:Y:S02]  /*8f20*/  LEA R80, P4, R88, R173.reuse, 0x1 ;  /* 0x000000ad58507211 */ /* 0x080fe400078808ff */
[----:B------:R-:W-:Y:S02]  /*8f30*/  LEA R78, P6, R84, R173, 0x1 ;  /* 0x000000ad544e7211 */ /* 0x000fe400078c08ff */
[----:B------:R-:W-:Y:S02]  /*8f40*/  LEA.HI.X.SX32 R83, R90, R177, 0x1, P5 ;  /* 0x000000b15a537211 */ /* 0x000fe400028f0eff */
[C---:B------:R-:W-:Y:S02]  /*8f50*/  LEA R166, R31.reuse, R164, 0x3 ;  /* 0x000000a41fa67211 */ /* 0x040fe400078e18ff */
[----:B------:R-:W-:Y:S02]  /*8f60*/  LEA R90, P5, R92, R173, 0x1 ;  /* 0x000000ad5c5a7211 */ /* 0x000fe400078a08ff */
[-C--:B------:R-:W-:Y:S01]  /*8f70*/  LEA.HI.X.SX32 R81, R88, R177.reuse, 0x1, P4 ;  /* 0x000000b158517211 */ /* 0x080fe200020f0eff */
[----:B------:R-:W-:Y:S01]  /*8f80*/  IMAD R170, R31, 0x8, R166 ;  /* 0x000000081faa7824 */ /* 0x000fe200078e02a6 */
[----:B------:R-:W-:-:S02]  /*8f90*/  LEA.HI.X.SX32 R79, R84, R177, 0x1, P6 ;  /* 0x000000b1544f7211 */ /* 0x000fc400030f0eff */
[-C--:B------:R-:W-:Y:S01]  /*8fa0*/  LEA R88, P4, R94, R173.reuse, 0x1 ;  /* 0x000000ad5e587211 */ /* 0x080fe200078808ff */
[C---:B------:R-:W-:Y:S01]  /*8fb0*/  IMAD R172, R31.reuse, 0x8, R170 ;  /* 0x000000081fac7824 */ /* 0x040fe200078e02aa */
[----:B------:R-:W-:Y:S02]  /*8fc0*/  LEA R84, P6, R102, R173, 0x1 ;  /* 0x000000ad66547211 */ /* 0x000fe400078c08ff */
[----:B------:R-:W-:Y:S01]  /*8fd0*/  LEA.HI.X.SX32 R91, R92, R177, 0x1, P5 ;  /* 0x000000b15c5b7211 */ /* 0x000fe200028f0eff */
[C---:B------:R-:W-:Y:S01]  /*8fe0*/  IMAD R174, R31.reuse, 0x8, R172 ;  /* 0x000000081fae7824 */ /* 0x040fe200078e02ac */
        /* <DEDUP_REMOVED lines=22> */
[C---:B------:R-:W-:Y:S02]  /*9150*/  LEA R178, R31.reuse, R176, 0x3 ;  /* 0x000000b01fb27211 */ /* 0x040fe400078e18ff */
[-C--:B------:R-:W-:Y:S02]  /*9160*/  LEA R122, P4, R14, R173.reuse, 0x1 ;  /* 0x000000ad0e7a7211 */ /* 0x080fe400078808ff */
[----:B------:R-:W-:Y:S01]  /*9170*/  LEA R130, P6, R16, R173, 0x1 ;  /* 0x000000ad10827211 */ /* 0x000fe200078c08ff */
[----:B------:R-:W-:Y:S01]  /*9180*/  IMAD R180, R31, 0x8, R178 ;  /* 0x000000081fb47824 */ /* 0x000fe200078e02b2 */
[----:B------:R-:W-:Y:S02]  /*9190*/  LEA.HI.X.SX32 R129, R12, R177, 0x1, P5 ;  /* 0x000000b10c817211 */ /* 0x000fe400028f0eff */
[----:B------:R-:W-:Y:S02]  /*91a0*/  LEA R132, P5, R18, R173, 0x1 ;  /* 0x000000ad12847211 */ /* 0x000fe400078a08ff */
[----:B------:R-:W-:-:S02]  /*91b0*/  LEA.HI.X.SX32 R123, R14, R177, 0x1, P4 ;  /* 0x000000b10e7b7211 */ /* 0x000fc400020f0eff */
[----:B------:R-:W-:Y:S01]  /*91c0*/  LEA.HI.X.SX32 R131, R16, R177, 0x1, P6 ;  /* 0x000000b110837211 */ /* 0x000fe200030f0eff */
[----:B------:R-:W0:Y:S01]  /*91d0*/  LDS.128 R12, [R7+UR6+0x400] ;  /* 0x00040006070c7984 */ /* 0x000e220008000c00 */
[-C--:B------:R-:W-:Y:S02]  /*91e0*/  LEA R134, P4, R140, R173.reuse, 0x1 ;  /* 0x000000ad8c867211 */ /* 0x080fe400078808ff */
[----:B------:R-:W-:Y:S02]  /*91f0*/  LEA R136, P6, R20, R173, 0x1 ;  /* 0x000000ad14887211 */ /* 0x000fe400078c08ff */
[----:B------:R-:W-:Y:S02]  /*9200*/  LEA.HI.X.SX32 R133, R18, R177, 0x1, P5 ;  /* 0x000000b112857211 */ /* 0x000fe400028f0eff */
[----:B------:R-:W-:Y:S01]  /*9210*/  LEA R138, P5, R22, R173, 0x1 ;  /* 0x000000ad168a7211 */ /* 0x000fe200078a08ff */
[----:B------:R-:W1:Y:S01]  /*9220*/  LDS.128 R16, [R7+UR6+0x800] ;  /* 0x0008000607107984 */ /* 0x000e620008000c00 */
[----:B------:R-:W-:-:S02]  /*9230*/  LEA.HI.X.SX32 R135, R140, R177, 0x1, P4 ;  /* 0x000000b18c877211 */ /* 0x000fc400020f0eff */
[----:B------:R-:W-:Y:S02]  /*9240*/  LEA.HI.X.SX32 R137, R20, R177, 0x1, P6 ;  /* 0x000000b114897211 */ /* 0x000fe400030f0eff */
[C---:B------:R-:W-:Y:S02]  /*9250*/  LEA R182, R31.reuse, R180, 0x3 ;  /* 0x000000b41fb67211 */ /* 0x040fe400078e18ff */
[-C--:B------:R-:W-:Y:S02]  /*9260*/  LEA R140, P4, R24, R173.reuse, 0x1 ;  /* 0x000000ad188c7211 */ /* 0x080fe400078808ff */
[----:B------:R-:W-:Y:S01]  /*9270*/  LEA R142, P6, R26, R173, 0x1 ;  /* 0x000000ad1a8e7211 */ /* 0x000fe200078c08ff */
[----:B------:R-:W-:Y:S01]  /*9280*/  IMAD R121, R31, 0x8, R182 ;  /* 0x000000081f797824 */ /* 0x000fe200078e02b6 */
[-C--:B------:R-:W-:Y:S01]  /*9290*/  LEA.HI.X.SX32 R139, R22, R177.reuse, 0x1, P5 ;  /* 0x000000b1168b7211 */ /* 0x080fe200028f0eff */
[----:B------:R-:W-:Y:S01]  /*92a0*/  LDS.128 R28, [R7+UR6+0x1400] ;  /* 0x00140006071c7984 */ /* 0x000fe20008000c00 */
[----:B------:R-:W-:-:S02]  /*92b0*/  LEA.HI.X.SX32 R141, R24, R177, 0x1, P4 ;  /* 0x000000b1188d7211 */ /* 0x000fc400020f0eff */
[----:B------:R-:W-:Y:S01]  /*92c0*/  LEA.HI.X.SX32 R143, R26, R177, 0x1, P6 ;  /* 0x000000b11a8f7211 */ /* 0x000fe200030f0eff */
[----:B------:R-:W2:Y:S01]  /*92d0*/  LDS.128 R20, [R7+UR6+0xc00] ;  /* 0x000c000607147984 */ /* 0x000ea20008000c00 */
[----:B------:R-:W-:Y:S02]  /*92e0*/  FSETP.NEU.AND P1, PT, R37, RZ, PT ;  /* 0x000000ff2500720b */ /* 0x000fe40003f2d000 */
[-C--:B------:R-:W-:Y:S01]  /*92f0*/  LEA R144, P5, R150, R173.reuse, 0x1 ;  /* 0x000000ad96907211 */ /* 0x080fe200078a08ff */
[----:B------:R-:W3:Y:S01]  /*9300*/  LDS.128 R24, [R7+UR6+0x1000] ;  /* 0x0010000607187984 */ /* 0x000ee20008000c00 */
[-C--:B------:R-:W-:Y:S02]  /*9310*/  LEA R146, P4, R152, R173.reuse, 0x1 ;  /* 0x000000ad98927211 */ /* 0x080fe400078808ff */
[----:B------:R-:W-:Y:S01]  /*9320*/  LEA R148, P6, R154, R173, 0x1 ;  /* 0x000000ad9a947211 */ /* 0x000fe200078c08ff */
[----:B------:R-:W4:Y:S01]  /*9330*/  LDS.128 R36, [R7+UR6+0x1c00] ;  /* 0x001c000607247984 */ /* 0x000f220008000c00 */
[----:B------:R-:W-:-:S02]  /*9340*/  LEA.HI.X.SX32 R145, R150, R177, 0x1, P5 ;  /* 0x000000b196917211 */ /* 0x000fc400028f0eff */
[----:B------:R-:W-:Y:S02]  /*9350*/  LEA.HI.X.SX32 R147, R152, R177, 0x1, P4 ;  /* 0x000000b198937211 */ /* 0x000fe400020f0eff */
[-C--:B------:R-:W-:Y:S02]  /*9360*/  LEA R150, P5, R156, R173.reuse, 0x1 ;  /* 0x000000ad9c967211 */ /* 0x080fe400078a08ff */
[----:B------:R-:W-:Y:S01]  /*9370*/  LEA R152, P4, R158, R173, 0x1 ;  /* 0x000000ad9e987211 */ /* 0x000fe200078808ff */
[----:B0-----:R-:W-:Y:S01]  /*9380*/  STG.E.U16 desc[UR10][R46.64], R12 ;  /* 0x0000000c2e007986 */ /* 0x001fe2000c10150a */
[----:B------:R-:W-:Y:S02]  /*9390*/  LEA.HI.X.SX32 R149, R154, R177, 0x1, P6 ;  /* 0x000000b19a957211 */ /* 0x000fe400030f0eff */
[----:B------:R-:W-:Y:S02]  /*93a0*/  LEA R154, P6, R160, R173, 0x1 ;  /* 0x000000ada09a7211 */ /* 0x000fe400078c08ff */
[----:B------:R-:W-:-:S02]  /*93b0*/  LEA.HI.X.SX32 R151, R156, R177, 0x1, P5 ;  /* 0x000000b19c977211 */ /* 0x000fc400028f0eff */
[----:B------:R-:W-:Y:S01]  /*93c0*/  LEA.HI.X.SX32 R153, R158, R177, 0x1, P4 ;  /* 0x000000b19e997211 */ /* 0x000fe200020f0eff */
[----:B-1----:R-:W-:Y:S01]  /*93d0*/  STG.E.U16 desc[UR10][R44.64], R16 ;  /* 0x000000102c007986 */ /* 0x002fe2000c10150a */
[-C--:B------:R-:W-:Y:S02]  /*93e0*/  LEA R156, P5, R162, R173.reuse, 0x1 ;  /* 0x000000ada29c7211 */ /* 0x080fe400078a08ff */
[----:B------:R-:W-:Y:S02]  /*93f0*/  LEA R158, P4, R164, R173, 0x1 ;  /* 0x000000ada49e7211 */ /* 0x000fe400078808ff */
[----:B------:R-:W-:Y:S02]  /*9400*/  LEA.HI.X.SX32 R155, R160, R177, 0x1, P6 ;  /* 0x000000b1a09b7211 */ /* 0x000fe400030f0eff */
[----:B------:R-:W-:Y:S02]  /*9410*/  LEA R160, P6, R166, R173, 0x1 ;  /* 0x000000ada6a07211 */ /* 0x000fe400078c08ff */
[----:B------:R-:W-:-:S02]  /*9420*/  LEA.HI.X.SX32 R157, R162, R177, 0x1, P5 ;  /* 0x000000b1a29d7211 */ /* 0x000fc400028f0eff */
[----:B------:R-:W-:Y:S02]  /*9430*/  LEA.HI.X.SX32 R159, R164, R177, 0x1, P4 ;  /* 0x000000b1a49f7211 */ /* 0x000fe400020f0eff */
[-C--:B------:R-:W-:Y:S02]  /*9440*/  LEA R162, P5, R170, R173.reuse, 0x1 ;  /* 0x000000adaaa27211 */ /* 0x080fe400078a08ff */
[----:B------:R-:W-:Y:S01]  /*9450*/  LEA R164, P4, R172, R173, 0x1 ;  /* 0x000000adaca47211 */ /* 0x000fe200078808ff */
[----:B--2---:R0:W-:Y:S01]  /*9460*/  STG.E.U16 desc[UR10][R48.64], R20 ;  /* 0x0000001430007986 */ /* 0x0041e2000c10150a */
[----:B------:R-:W-:Y:S02]  /*9470*/  LEA.HI.X.SX32 R161, R166, R177, 0x1, P6 ;  /* 0x000000b1a6a17211 */ /* 0x000fe400030f0eff */
[----:B------:R-:W-:Y:S01]  /*9480*/  LEA R168, P6, R174, R173, 0x1 ;  /* 0x000000adaea87211 */ /* 0x000fe200078c08ff */
[----:B---3--:R1:W-:Y:S01]  /*9490*/  STG.E.U16 desc[UR10][R50.64], R24 ;  /* 0x0000001832007986 */ /* 0x0083e2000c10150a */
[----:B------:R-:W-:-:S02]  /*94a0*/  LEA.HI.X.SX32 R163, R170, R177, 0x1, P5 ;  /* 0x000000b1aaa37211 */ /* 0x000fc400028f0eff */
[----:B------:R-:W-:Y:S01]  /*94b0*/  LEA.HI.X.SX32 R165, R172, R177, 0x1, P4 ;  /* 0x000000b1aca57211 */ /* 0x000fe200020f0eff */
[----:B------:R2:W-:Y:S01]  /*94c0*/  STG.E.U16 desc[UR10][R52.64], R28 ;  /* 0x0000001c34007986 */ /* 0x0005e2000c10150a */
[-C--:B------:R-:W-:Y:S02]  /*94d0*/  LEA R166, P5, R176, R173.reuse, 0x1 ;  /* 0x000000adb0a67211 */ /* 0x080fe400078a08ff */
[----:B------:R-:W-:Y:S01]  /*94e0*/  LEA R170, P4, R178, R173, 0x1 ;  /* 0x000000adb2aa7211 */ /* 0x000fe200078808ff */
[----:B------:R3:W-:Y:S01]  /*94f0*/  STG.E.U16 desc[UR10][R54.64], R32 ;  /* 0x0000002036007986 */ /* 0x0007e2000c10150a */
[----:B------:R-:W-:Y:S02]  /*9500*/  LEA.HI.X.SX32 R169, R174, R177, 0x1, P6 ;  /* 0x000000b1aea97211 */ /* 0x000fe400030f0eff */
[----:B------:R-:W-:Y:S01]  /*9510*/  LEA R172, P6, R180, R173, 0x1 ;  /* 0x000000adb4ac7211 */ /* 0x000fe200078c08ff */
[----:B----4-:R4:W-:Y:S01]  /*9520*/  STG.E.U16 desc[UR10][R96.64], R36 ;  /* 0x0000002460007986 */ /* 0x0109e2000c10150a */
[----:B------:R-:W-:-:S02]  /*9530*/  LEA.HI.X.SX32 R167, R176, R177, 0x1, P5 ;  /* 0x000000b1b0a77211 */ /* 0x000fc400028f0eff */
[----:B------:R-:W-:Y:S02]  /*9540*/  LEA.HI.X.SX32 R171, R178, R177, 0x1, P4 ;  /* 0x000000b1b2ab7211 */ /* 0x000fe400020f0eff */
[-C--:B------:R-:W-:Y:S02]  /*9550*/  LEA R174, P5, R182, R173.reuse, 0x1 ;  /* 0x000000adb6ae7211 */ /* 0x080fe400078a08ff */
[----:B------:R-:W-:Y:S02]  /*9560*/  LEA R6, P4, R121, R173, 0x1 ;  /* 0x000000ad79067211 */ /* 0x000fe400078808ff */
[----:B------:R-:W-:Y:S02]  /*9570*/  LEA.HI.X.SX32 R173, R180, R177, 0x1, P6 ;  /* 0x000000b1b4ad7211 */ /* 0x000fe400030f0eff */
[----:B------:R-:W-:Y:S02]  /*9580*/  FSETP.NEU.AND P6, PT, R0, RZ, PT ;  /* 0x000000ff0000720b */ /* 0x000fe40003fcd000 */
[----:B0-----:R-:W-:-:S02]  /*9590*/  PRMT R49, R8, 0x7632, R49 ;  /* 0x0000763208317816 */ /* 0x001fc40000000031 */
[----:B------:R-:W-:Y:S02]  /*95a0*/  PRMT R0, R12, 0x7632, R0 ;  /* 0x000076320c007816 */ /* 0x000fe40000000000 */
[----:B------:R-:W-:Y:S01]  /*95b0*/  PRMT R8, R16, 0x7632, R8 ;  /* 0x0000763210087816 */ /* 0x000fe20000000008 */
[----:B------:R-:W-:Y:S01]  /*95c0*/  STG.E.U16 desc[UR10][R98.64], R49 ;  /* 0x0000003162007986 */ /* 0x000fe2000c10150a */
[----:B------:R-:W-:Y:S02]  /*95d0*/  PRMT R12, R20, 0x7632, R12 ;  /* 0x00007632140c7816 */ /* 0x000fe4000000000c */
[----:B-1----:R-:W-:Y:S01]  /*95e0*/  PRMT R24, R24, 0x7632, R24 ;  /* 0x0000763218187816 */ /* 0x002fe20000000018 */
[----:B------:R0:W-:Y:S01]  /*95f0*/  STG.E.U16 desc[UR10][R100.64], R0 ;  /* 0x0000000064007986 */ /* 0x0001e2000c10150a */
[----:B--2---:R-:W-:Y:S02]  /*9600*/  PRMT R28, R28, 0x7632, R28 ;  /* 0x000076321c1c7816 */ /* 0x004fe4000000001c */
[----:B---3--:R-:W-:Y:S01]  /*9610*/  PRMT R32, R32, 0x7632, R32 ;  /* 0x0000763220207816 */ /* 0x008fe20000000020 */
[----:B------:R1:W-:Y:S01]  /*9620*/  STG.E.U16 desc[UR10][R56.64], R8 ;  /* 0x0000000838007986 */ /* 0x0003e2000c10150a */
[----:B----4-:R-:W-:-:S02]  /*9630*/  PRMT R36, R36, 0x7632, R36 ;  /* 0x0000763224247816 */ /* 0x010fc40000000024 */
[----:B------:R-:W-:Y:S01]  /*9640*/  PRMT R45, R17, 0x7632, R45 ;  /* 0x00007632112d7816 */ /* 0x000fe2000000002d */
[----:B------:R-:W-:Y:S01]  /*9650*/  STG.E.U16 desc[UR10][R58.64], R12 ;  /* 0x0000000c3a007986 */ /* 0x000fe2000c10150a */
[----:B------:R-:W-:Y:S02]  /*9660*/  PRMT R44, R21, 0x7632, R44 ;  /* 0x00007632152c7816 */ /* 0x000fe4000000002c */
[----:B------:R-:W-:Y:S01]  /*9670*/  PRMT R42, R25, 0x7632, R42 ;  /* 0x00007632192a7816 */ /* 0x000fe2000000002a */
[----:B------:R-:W-:Y:S01]  /*9680*/  STG.E.U16 desc[UR10][R60.64], R24 ;  /* 0x000000183c007986 */ /* 0x000fe2000c10150a */
[----:B0-----:R-:W-:Y:S02]  /*9690*/  PRMT R0, R9, 0x7632, R0 ;  /* 0x0000763209007816 */ /* 0x001fe40000000000 */
[----:B------:R-:W-:Y:S01]  /*96a0*/  PRMT R46, R29, 0x7632, R46 ;  /* 0x000076321d2e7816 */ /* 0x000fe2000000002e */
[----:B------:R-:W-:Y:S01]  /*96b0*/  STG.E.U16 desc[UR10][R62.64], R28 ;  /* 0x0000001c3e007986 */ /* 0x000fe2000c10150a */
[----:B-1----:R-:W-:-:S02]  /*96c0*/  PRMT R8, R13, 0x7632, R8 ;  /* 0x000076320d087816 */ /* 0x002fc40000000008 */
[----:B------:R-:W-:Y:S01]  /*96d0*/  PRMT R47, R33, 0x7632, R47 ;  /* 0x00007632212f7816 */ /* 0x000fe2000000002f */
[----:B------:R0:W-:Y:S01]  /*96e0*/  STG.E.U16 desc[UR10][R64.64], R32 ;  /* 0x0000002040007986 */ /* 0x0001e2000c10150a */
[----:B------:R-:W-:Y:S02]  /*96f0*/  PRMT R51, R37, 0x7632, R51 ;  /* 0x0000763225337816 */ /* 0x000fe40000000033 */
[-C--:B------:R-:W-:Y:S01]  /*9700*/  LEA.HI.X.SX32 R175, R182, R177.reuse, 0x1, P5 ;  /* 0x000000b1b6af7211 */ /* 0x080fe200028f0eff */
[----:B------:R1:W-:Y:S01]  /*9710*/  STG.E.U16 desc[UR10][R66.64], R36 ;  /* 0x0000002442007986 */ /* 0x0003e2000c10150a */
[----:B------:R-:W-:Y:S02]  /*9720*/  LEA.HI.X.SX32 R7, R121, R177, 0x1, P4 ;  /* 0x000000b179077211 */ /* 0x000fe400020f0eff */
[----:B------:R-:W-:Y:S01]  /*9730*/  FSEL R115, R115, -INF , P3 ;  /* 0xff80000073737808 */ /* 0x000fe20001800000 */
[----:B------:R2:W-:Y:S01]  /*9740*/  STG.E.U16 desc[UR10][R68.64], R9 ;  /* 0x0000000944007986 */ /* 0x0005e2000c10150a */
[----:B------:R-:W-:-:S02]  /*9750*/  FSEL R119, R119, -INF , P1 ;  /* 0xff80000077777808 */ /* 0x000fc40000800000 */
[----:B------:R-:W-:Y:S01]  /*9760*/  FSEL R120, R120, -INF , P6 ;  /* 0xff80000078787808 */ /* 0x000fe20003000000 */
[----:B------:R3:W-:Y:S01]  /*9770*/  STG.E.U16 desc[UR10][R72.64], R13 ;  /* 0x0000000d48007986 */ /* 0x0007e2000c10150a */
[----:B0-----:R-:W-:-:S03]  /*9780*/  PRMT R65, R10, 0x7632, R65 ;  /* 0x000076320a417816 */ /* 0x001fc60000000041 */
[----:B------:R-:W-:Y:S01]  /*9790*/  STG.E.U16 desc[UR10][R76.64], R17 ;  /* 0x000000114c007986 */ /* 0x000fe2000c10150a */
[----:B-1----:R-:W-:Y:S02]  /*97a0*/  PRMT R66, R14, 0x7632, R66 ;  /* 0x000076320e427816 */ /* 0x002fe40000000042 */
[----:B------:R-:W-:Y:S01]  /*97b0*/  PRMT R67, R18, 0x7632, R67 ;  /* 0x0000763212437816 */ /* 0x000fe20000000043 */
[----:B------:R0:W-:Y:S01]  /*97c0*/  STG.E.U16 desc[UR10][R70.64], R21 ;  /* 0x0000001546007986 */ /* 0x0001e2000c10150a */
[----:B--2---:R-:W-:Y:S02]  /*97d0*/  PRMT R68, R22, 0x7632, R68 ;  /* 0x0000763216447816 */ /* 0x004fe40000000044 */
[----:B------:R-:W-:Y:S01]  /*97e0*/  PRMT R69, R26, 0x7632, R69 ;  /* 0x000076321a457816 */ /* 0x000fe20000000045 */
[----:B------:R-:W-:Y:S01]  /*97f0*/  STG.E.U16 desc[UR10][R74.64], R25 ;  /* 0x000000194a007986 */ /* 0x000fe2000c10150a */
[----:B---3--:R-:W-:Y:S01]  /*9800*/  PRMT R72, R38, 0x7632, R72 ;  /* 0x0000763226487816 */ /* 0x008fe20000000048 */
[----:B------:R-:W1:Y:S02]  /*9810*/  LDC.64 R12, c[0x0][0x230] ;  /* 0x00008c00ff0c7b82 */ /* 0x000e640000000a00 */
[----:B------:R-:W-:Y:S04]  /*9820*/  STG.E.U16 desc[UR10][R110.64], R29 ;  /* 0x0000001d6e007986 */ /* 0x000fe8000c10150a */
[----:B------:R2:W-:Y:S01]  /*9830*/  STG.E.U16 desc[UR10][R86.64], R33 ;  /* 0x0000002156007986 */ /* 0x0005e2000c10150a */
[----:B0-----:R-:W-:-:S02]  /*9840*/  PRMT R70, R30, 0x7632, R70 ;  /* 0x000076321e467816 */ /* 0x001fc40000000046 */
[----:B------:R-:W-:Y:S01]  /*9850*/  PRMT R71, R34, 0x7632, R71 ;  /* 0x0000763222477816 */ /* 0x000fe20000000047 */
[----:B------:R0:W-:Y:S04]  /*9860*/  STG.E.U16 desc[UR10][R82.64], R37 ;  /* 0x0000002552007986 */ /* 0x0001e8000c10150a */
[----:B------:R3:W-:Y:S04]  /*9870*/  STG.E.U16 desc[UR10][R80.64], R0 ;  /* 0x0000000050007986 */ /* 0x0007e8000c10150a */
[----:B------:R4:W-:Y:S01]  /*9880*/  STG.E.U16 desc[UR10][R78.64], R8 ;  /* 0x000000084e007986 */ /* 0x0009e2000c10150a */
[----:B--2---:R-:W-:-:S02]  /*9890*/  PRMT R86, R31, 0x7632, R86 ;  /* 0x000076321f567816 */ /* 0x004fc40000000056 */
[----:B------:R-:W-:Y:S01]  /*98a0*/  PRMT R87, R35, 0x7632, R87 ;  /* 0x0000763223577816 */ /* 0x000fe20000000057 */
[----:B------:R-:W-:Y:S01]  /*98b0*/  STG.E.U16 desc[UR10][R90.64], R45 ;  /* 0x0000002d5a007986 */ /* 0x000fe2000c10150a */
[----:B0-----:R-:W-:Y:S02]  /*98c0*/  PRMT R82, R15, 0x7632, R82 ;  /* 0x000076320f527816 */ /* 0x001fe40000000052 */
[----:B------:R-:W-:Y:S01]  /*98d0*/  PRMT R83, R23, 0x7632, R83 ;  /* 0x0000763217537816 */ /* 0x000fe20000000053 */
[----:B------:R-:W-:Y:S01]  /*98e0*/  STG.E.U16 desc[UR10][R88.64], R44 ;  /* 0x0000002c58007986 */ /* 0x000fe2000c10150a */
[----:B---3--:R-:W-:Y:S02]  /*98f0*/  PRMT R81, R11, 0x7632, R81 ;  /* 0x000076320b517816 */ /* 0x008fe40000000051 */
[----:B------:R-:W-:Y:S01]  /*9900*/  FSEL R0, R117, -INF , P2 ;  /* 0xff80000075007808 */ /* 0x000fe20001000000 */
[----:B------:R0:W-:Y:S01]  /*9910*/  STG.E.U16 desc[UR10][R84.64], R42 ;  /* 0x0000002a54007986 */ /* 0x0001e2000c10150a */
[----:B----4-:R-:W-:-:S03]  /*9920*/  FFMA R8, R115, 0.69314718246459960938, R2 ;  /* 0x3f31721873087823 */ /* 0x010fc60000000002 */
[----:B------:R-:W-:Y:S01]  /*9930*/  STG.E.U16 desc[UR10][R92.64], R46 ;  /* 0x0000002e5c007986 */ /* 0x000fe2000c10150a */
[----:B------:R-:W-:Y:S01]  /*9940*/  FFMA R9, R0, 0.69314718246459960938, R3 ;  /* 0x3f31721800097823 */ /* 0x000fe20000000003 */
[C---:B------:R-:W-:Y:S01]  /*9950*/  SHF.L.U32 R3, R247.reuse, 0x2, RZ ;  /* 0x00000002f7037819 */ /* 0x040fe200000006ff */
[----:B------:R-:W-:Y:S01]  /*9960*/  IMAD.HI R0, R247, 0x4, RZ ;  /* 0x00000004f7007827 */ /* 0x000fe200078e02ff */
[----:B------:R-:W-:Y:S02]  /*9970*/  STG.E.U16 desc[UR10][R94.64], R47 ;  /* 0x0000002f5e007986 */ /* 0x000fe4000c10150a */
[----:B-1----:R-:W-:Y:S02]  /*9980*/  IADD3 R2, P1, P2, R3, UR7, R12 ;  /* 0x0000000703027c10 */ /* 0x002fe4000fa3e00c */
[----:B------:R-:W-:Y:S01]  /*9990*/  STG.E.U16 desc[UR10][R102.64], R51 ;  /* 0x0000003366007986 */ /* 0x000fe2000c10150a */
[----:B0-----:R-:W-:Y:S02]  /*99a0*/  PRMT R84, R19, 0x7632, R84 ;  /* 0x0000763213547816 */ /* 0x001fe40000000054 */
[----:B------:R-:W-:Y:S01]  /*99b0*/  PRMT R85, R27, 0x7632, R85 ;  /* 0x000076321b557816 */ /* 0x000fe20000000055 */
[----:B------:R0:W-:Y:S01]  /*99c0*/  STG.E.U16 desc[UR10][R104.64], R10 ;  /* 0x0000000a68007986 */ /* 0x0001e2000c10150a */
[----:B------:R-:W-:-:S03]  /*99d0*/  IADD3.X R3, R0, UR5, R13, P1, P2 ;  /* 0x0000000500037c10 */ /* 0x000fc60008fe440d */
[----:B------:R1:W-:Y:S04]  /*99e0*/  STG.E.U16 desc[UR10][R106.64], R14 ;  /* 0x0000000e6a007986 */ /* 0x0003e8000c10150a */
[----:B------:R-:W-:Y:S04]  /*99f0*/  STG.E.U16 desc[UR10][R108.64], R18 ;  /* 0x000000126c007986 */ /* 0x000fe8000c10150a */
[----:B------:R-:W-:Y:S01]  /*9a00*/  STG.E.U16 desc[UR10][R112.64], R22 ;  /* 0x0000001670007986 */ /* 0x000fe2000c10150a */
[----:B0-----:R-:W-:-:S03]  /*9a10*/  FFMA R10, R119, 0.69314718246459960938, R4 ;  /* 0x3f317218770a7823 */ /* 0x001fc60000000004 */
[----:B------:R-:W-:Y:S01]  /*9a20*/  STG.E.U16 desc[UR10][R124.64], R26 ;  /* 0x0000001a7c007986 */ /* 0x000fe2000c10150a */
[----:B-1----:R-:W-:-:S03]  /*9a30*/  PRMT R14, R39, 0x7632, R14 ;  /* 0x00007632270e7816 */ /* 0x002fc6000000000e */
[----:B------:R-:W-:Y:S04]  /*9a40*/  STG.E.U16 desc[UR10][R126.64], R30 ;  /* 0x0000001e7e007986 */ /* 0x000fe8000c10150a */
        /* <DEDUP_REMOVED lines=10> */
[----:B------:R0:W-:Y:S04]  /*9af0*/  STG.E.U16 desc[UR10][R146.64], R11 ;  /* 0x0000000b92007986 */ /* 0x0001e8000c10150a */
[----:B------:R1:W-:Y:S04]  /*9b00*/  STG.E.U16 desc[UR10][R148.64], R15 ;  /* 0x0000000f94007986 */ /* 0x0003e8000c10150a */
[----:B------:R1:W-:Y:S04]  /*9b10*/  STG.E.U16 desc[UR10][R150.64], R19 ;  /* 0x0000001396007986 */ /* 0x0003e8000c10150a */
[----:B------:R1:W-:Y:S01]  /*9b20*/  STG.E.U16 desc[UR10][R152.64], R23 ;  /* 0x0000001798007986 */ /* 0x0003e2000c10150a */
[----:B0-----:R-:W-:-:S03]  /*9b30*/  FFMA R11, R120, 0.69314718246459960938, R5 ;  /* 0x3f317218780b7823 */ /* 0x001fc60000000005 */
[----:B------:R1:W-:Y:S04]  /*9b40*/  STG.E.U16 desc[UR10][R154.64], R27 ;  /* 0x0000001b9a007986 */ /* 0x0003e8000c10150a */
        /* <DEDUP_REMOVED lines=10> */
[----:B------:R1:W-:Y:S01]  /*9bf0*/  STG.E.U16 desc[UR10][R6.64], R14 ;  /* 0x0000000e06007986 */ /* 0x0003e2000c10150a */
[----:B------:R-:W-:Y:S06]  /*9c00*/  BAR.SYNC.DEFER_BLOCKING 0x0 ;  /* 0x0000000000007b1d */ /* 0x000fec0000010000 */
[----:B------:R1:W-:Y:S02]  /*9c10*/  STS.128 [R40+UR6], R8 ;  /* 0x0000000828007988 */ /* 0x0003e40008000c06 */
[----:B------:R-:W-:Y:S06]  /*9c20*/  BAR.SYNC.DEFER_BLOCKING 0x0 ;  /* 0x0000000000007b1d */ /* 0x000fec0000010000 */
[----:B------:R-:W-:Y:S05]  /*9c30*/  @P0 EXIT ;  /* 0x000000000000094d */ /* 0x000fea0003800000 */
[----:B------:R-:W0:Y:S04]  /*9c40*/  LDS R41, [R41] ;  /* 0x0000000029297984 */ /* 0x000e280000000800 */
[----:B0-----:R-:W-:Y:S01]  /*9c50*/  STG.E desc[UR10][R2.64], R41 ;  /* 0x0000002902007986 */ /* 0x001fe2000c10190a */
[----:B------:R-:W-:Y:S05]  /*9c60*/  EXIT ;  /* 0x000000000000794d */ /* 0x000fea0003800000 */
.L_x_2:
[----:B------:R-:W-:-:S00]  /*9c70*/  BRA `(.L_x_2) ;  /* 0xfffffffc00fc7947 */ /* 0x000fc0000383ffff */
[----:B------:R-:W-:-:S00]  /*9c80*/  NOP ;  /* 0x0000000000007918 */ /* 0x000fc00000000000 */
[----:B------:R-:W-:-:S00]  /*9c90*/  NOP ;  /* 0x0000000000007918 */ /* 0x000fc00000000000 */
[----:B------:R-:W-:-:S00]  /*9ca0*/  NOP ;  /* 0x0000000000007918 */ /* 0x000fc00000000000 */
[----:B------:R-:W-:-:S00]  /*9cb0*/  NOP ;  /* 0x0000000000007918 */ /* 0x000fc00000000000 */
[----:B------:R-:W-:-:S00]  /*9cc0*/  NOP ;  /* 0x0000000000007918 */ /* 0x000fc00000000000 */
[----:B------:R-:W-:-:S00]  /*9cd0*/  NOP ;  /* 0x0000000000007918 */ /* 0x000fc00000000000 */
[----:B------:R-:W-:-:S00]  /*9ce0*/  NOP ;  /* 0x0000000000007918 */ /* 0x000fc00000000000 */
[----:B------:R-:W-:-:S00]  /*9cf0*/  NOP ;  /* 0x0000000000007918 */ /* 0x000fc00000000000 */
.L_x_3:


//--------------------- .nv.global.init           --------------------------
	.section	.nv.global.init,"aw",@progbits
.nv.global.init:
	.type		_$_str,@object
	.size		_$_str,(.L_0 - _$_str)
_$_str:
        /*0000*/ 	.byte	0x5f, 0x5f, 0x43, 0x55, 0x44, 0x41, 0x5f, 0x46, 0x54, 0x5a, 0x00
.L_0:


//--------------------- .nv.shared.attn_fwd       --------------------------
	.section	.nv.shared.attn_fwd,"aw",@nobits
	.sectionflags	@""
	.align	16
	.zero		1024


//--------------------- .nv.shared.reserved.0     --------------------------
	.section	.nv.shared.reserved.0,"aw",@nobits
	.weak		__nv_reservedSMEM_offset_0_alias
	.size		__nv_reservedSMEM_offset_0_alias, 0, 0
	.other		__nv_reservedSMEM_offset_0_alias,@"STO_CUDA_RESERVED_SHARED STV_DEFAULT"
__nv_reservedSMEM_offset_0_alias:
	.zero		0


//--------------------- .nv.constant0.attn_fwd    --------------------------
	.section	.nv.constant0.attn_fwd,"a",@progbits
	.sectionflags	@""
	.align	4
.nv.constant0.attn_fwd:
	.zero		664


//--------------------- SYMBOLS --------------------------

	.type		.nv.reservedSmem.offset0,@object
	.size		.nv.reservedSmem.offset0,0x4
